//
// Generated by NVIDIA NVVM Compiler
//
// Compiler Build ID: CL-36424714
// Cuda compilation tools, release 13.0, V13.0.88
// Based on NVVM 20.0.0
//

.version 9.0
.target sm_100
.address_size 64

	// .globl	_Z14blurImgKernel1P6uchar3iiPfiS0_
.const .align 4 .b8 dc_filter[324];
.extern .shared .align 16 .b8 s_inPixels[];

.visible .entry _Z14blurImgKernel1P6uchar3iiPfiS0_(
	.param .u64 .ptr .align 1 _Z14blurImgKernel1P6uchar3iiPfiS0__param_0,
	.param .u32 _Z14blurImgKernel1P6uchar3iiPfiS0__param_1,
	.param .u32 _Z14blurImgKernel1P6uchar3iiPfiS0__param_2,
	.param .u64 .ptr .align 1 _Z14blurImgKernel1P6uchar3iiPfiS0__param_3,
	.param .u32 _Z14blurImgKernel1P6uchar3iiPfiS0__param_4,
	.param .u64 .ptr .align 1 _Z14blurImgKernel1P6uchar3iiPfiS0__param_5
)
{
	.reg .pred 	%p<13>;
	.reg .b16 	%rs<46>;
	.reg .b32 	%r<119>;
	.reg .b32 	%f<171>;
	.reg .b64 	%rd<58>;

	ld.param.u64 	%rd4, [_Z14blurImgKernel1P6uchar3iiPfiS0__param_0];
	ld.param.u32 	%r21, [_Z14blurImgKernel1P6uchar3iiPfiS0__param_1];
	ld.param.u32 	%r22, [_Z14blurImgKernel1P6uchar3iiPfiS0__param_2];
	ld.param.u64 	%rd5, [_Z14blurImgKernel1P6uchar3iiPfiS0__param_3];
	ld.param.u32 	%r23, [_Z14blurImgKernel1P6uchar3iiPfiS0__param_4];
	cvta.to.global.u64 	%rd1, %rd5;
	cvta.to.global.u64 	%rd2, %rd4;
	mov.u32 	%r24, %ctaid.y;
	mov.u32 	%r25, %ntid.y;
	mov.u32 	%r26, %tid.y;
	mad.lo.s32 	%r1, %r24, %r25, %r26;
	mov.u32 	%r27, %ctaid.x;
	mov.u32 	%r28, %ntid.x;
	mov.u32 	%r29, %tid.x;
	mad.lo.s32 	%r2, %r27, %r28, %r29;
	setp.ge.s32 	%p1, %r1, %r22;
	setp.ge.s32 	%p2, %r2, %r21;
	or.pred  	%p3, %p2, %p1;
	@%p3 bra 	$L__BB0_16;
	setp.lt.s32 	%p4, %r23, 1;
	mov.f32 	%f165, 0f00000000;
	mov.f32 	%f166, %f165;
	mov.f32 	%f167, %f165;
	@%p4 bra 	$L__BB0_15;
	shr.u32 	%r31, %r23, 1;
	sub.s32 	%r3, %r1, %r31;
	sub.s32 	%r4, %r2, %r31;
	add.s32 	%r5, %r21, -1;
	and.b32  	%r6, %r23, 7;
	and.b32  	%r7, %r23, 3;
	and.b32  	%r8, %r23, 2147483640;
	and.b32  	%r9, %r23, 1;
	mov.f32 	%f167, 0f00000000;
	mov.b32 	%r114, 0;
	mov.f32 	%f166, %f167;
	mov.f32 	%f165, %f167;
$L__BB0_3:
	ld.param.u32 	%r113, [_Z14blurImgKernel1P6uchar3iiPfiS0__param_2];
	setp.lt.u32 	%p5, %r23, 8;
	add.s32 	%r33, %r3, %r114;
	max.s32 	%r34, %r33, 0;
	add.s32 	%r35, %r113, -1;
	min.s32 	%r36, %r34, %r35;
	mul.lo.s32 	%r11, %r36, %r21;
	mul.lo.s32 	%r12, %r114, %r23;
	mov.b32 	%r117, 0;
	@%p5 bra 	$L__BB0_6;
	mov.b32 	%r115, 0;
$L__BB0_5:
	.pragma "nounroll";
	add.s32 	%r38, %r4, %r115;
	max.s32 	%r39, %r38, 0;
	min.s32 	%r40, %r39, %r5;
	add.s32 	%r41, %r40, %r11;
	mul.wide.s32 	%rd6, %r41, 3;
	add.s64 	%rd7, %rd2, %rd6;
	ld.global.u8 	%rs1, [%rd7];
	ld.global.u8 	%rs2, [%rd7+1];
	ld.global.u8 	%rs3, [%rd7+2];
	add.s32 	%r42, %r115, %r12;
	mul.wide.u32 	%rd8, %r42, 4;
	add.s64 	%rd9, %rd1, %rd8;
	ld.global.f32 	%f46, [%rd9];
	cvt.rn.f32.u16 	%f47, %rs1;
	fma.rn.f32 	%f48, %f46, %f47, %f165;
	cvt.rn.f32.u16 	%f49, %rs2;
	fma.rn.f32 	%f50, %f46, %f49, %f166;
	cvt.rn.f32.u16 	%f51, %rs3;
	fma.rn.f32 	%f52, %f46, %f51, %f167;
	add.s32 	%r43, %r38, 1;
	max.s32 	%r44, %r43, 0;
	min.s32 	%r45, %r44, %r5;
	add.s32 	%r46, %r45, %r11;
	mul.wide.s32 	%rd10, %r46, 3;
	add.s64 	%rd11, %rd2, %rd10;
	ld.global.u8 	%rs4, [%rd11];
	ld.global.u8 	%rs5, [%rd11+1];
	ld.global.u8 	%rs6, [%rd11+2];
	ld.global.f32 	%f53, [%rd9+4];
	cvt.rn.f32.u16 	%f54, %rs4;
	fma.rn.f32 	%f55, %f53, %f54, %f48;
	cvt.rn.f32.u16 	%f56, %rs5;
	fma.rn.f32 	%f57, %f53, %f56, %f50;
	cvt.rn.f32.u16 	%f58, %rs6;
	fma.rn.f32 	%f59, %f53, %f58, %f52;
	add.s32 	%r47, %r38, 2;
	max.s32 	%r48, %r47, 0;
	min.s32 	%r49, %r48, %r5;
	add.s32 	%r50, %r49, %r11;
	mul.wide.s32 	%rd12, %r50, 3;
	add.s64 	%rd13, %rd2, %rd12;
	ld.global.u8 	%rs7, [%rd13];
	ld.global.u8 	%rs8, [%rd13+1];
	ld.global.u8 	%rs9, [%rd13+2];
	ld.global.f32 	%f60, [%rd9+8];
	cvt.rn.f32.u16 	%f61, %rs7;
	fma.rn.f32 	%f62, %f60, %f61, %f55;
	cvt.rn.f32.u16 	%f63, %rs8;
	fma.rn.f32 	%f64, %f60, %f63, %f57;
	cvt.rn.f32.u16 	%f65, %rs9;
	fma.rn.f32 	%f66, %f60, %f65, %f59;
	add.s32 	%r51, %r38, 3;
	max.s32 	%r52, %r51, 0;
	min.s32 	%r53, %r52, %r5;
	add.s32 	%r54, %r53, %r11;
	mul.wide.s32 	%rd14, %r54, 3;
	add.s64 	%rd15, %rd2, %rd14;
	ld.global.u8 	%rs10, [%rd15];
	ld.global.u8 	%rs11, [%rd15+1];
	ld.global.u8 	%rs12, [%rd15+2];
	ld.global.f32 	%f67, [%rd9+12];
	cvt.rn.f32.u16 	%f68, %rs10;
	fma.rn.f32 	%f69, %f67, %f68, %f62;
	cvt.rn.f32.u16 	%f70, %rs11;
	fma.rn.f32 	%f71, %f67, %f70, %f64;
	cvt.rn.f32.u16 	%f72, %rs12;
	fma.rn.f32 	%f73, %f67, %f72, %f66;
	add.s32 	%r55, %r38, 4;
	max.s32 	%r56, %r55, 0;
	min.s32 	%r57, %r56, %r5;
	add.s32 	%r58, %r57, %r11;
	mul.wide.s32 	%rd16, %r58, 3;
	add.s64 	%rd17, %rd2, %rd16;
	ld.global.u8 	%rs13, [%rd17];
	ld.global.u8 	%rs14, [%rd17+1];
	ld.global.u8 	%rs15, [%rd17+2];
	ld.global.f32 	%f74, [%rd9+16];
	cvt.rn.f32.u16 	%f75, %rs13;
	fma.rn.f32 	%f76, %f74, %f75, %f69;
	cvt.rn.f32.u16 	%f77, %rs14;
	fma.rn.f32 	%f78, %f74, %f77, %f71;
	cvt.rn.f32.u16 	%f79, %rs15;
	fma.rn.f32 	%f80, %f74, %f79, %f73;
	add.s32 	%r59, %r38, 5;
	max.s32 	%r60, %r59, 0;
	min.s32 	%r61, %r60, %r5;
	add.s32 	%r62, %r61, %r11;
	mul.wide.s32 	%rd18, %r62, 3;
	add.s64 	%rd19, %rd2, %rd18;
	ld.global.u8 	%rs16, [%rd19];
	ld.global.u8 	%rs17, [%rd19+1];
	ld.global.u8 	%rs18, [%rd19+2];
	ld.global.f32 	%f81, [%rd9+20];
	cvt.rn.f32.u16 	%f82, %rs16;
	fma.rn.f32 	%f83, %f81, %f82, %f76;
	cvt.rn.f32.u16 	%f84, %rs17;
	fma.rn.f32 	%f85, %f81, %f84, %f78;
	cvt.rn.f32.u16 	%f86, %rs18;
	fma.rn.f32 	%f87, %f81, %f86, %f80;
	add.s32 	%r63, %r38, 6;
	max.s32 	%r64, %r63, 0;
	min.s32 	%r65, %r64, %r5;
	add.s32 	%r66, %r65, %r11;
	mul.wide.s32 	%rd20, %r66, 3;
	add.s64 	%rd21, %rd2, %rd20;
	ld.global.u8 	%rs19, [%rd21];
	ld.global.u8 	%rs20, [%rd21+1];
	ld.global.u8 	%rs21, [%rd21+2];
	ld.global.f32 	%f88, [%rd9+24];
	cvt.rn.f32.u16 	%f89, %rs19;
	fma.rn.f32 	%f90, %f88, %f89, %f83;
	cvt.rn.f32.u16 	%f91, %rs20;
	fma.rn.f32 	%f92, %f88, %f91, %f85;
	cvt.rn.f32.u16 	%f93, %rs21;
	fma.rn.f32 	%f94, %f88, %f93, %f87;
	add.s32 	%r67, %r38, 7;
	max.s32 	%r68, %r67, 0;
	min.s32 	%r69, %r68, %r5;
	add.s32 	%r70, %r69, %r11;
	mul.wide.s32 	%rd22, %r70, 3;
	add.s64 	%rd23, %rd2, %rd22;
	ld.global.u8 	%rs22, [%rd23];
	ld.global.u8 	%rs23, [%rd23+1];
	ld.global.u8 	%rs24, [%rd23+2];
	ld.global.f32 	%f95, [%rd9+28];
	cvt.rn.f32.u16 	%f96, %rs22;
	fma.rn.f32 	%f165, %f95, %f96, %f90;
	cvt.rn.f32.u16 	%f97, %rs23;
	fma.rn.f32 	%f166, %f95, %f97, %f92;
	cvt.rn.f32.u16 	%f98, %rs24;
	fma.rn.f32 	%f167, %f95, %f98, %f94;
	add.s32 	%r115, %r115, 8;
	setp.ne.s32 	%p6, %r115, %r8;
	mov.u32 	%r117, %r8;
	@%p6 bra 	$L__BB0_5;
$L__BB0_6:
	setp.eq.s32 	%p7, %r6, 0;
	@%p7 bra 	$L__BB0_14;
	add.s32 	%r71, %r6, -1;
	setp.lt.u32 	%p8, %r71, 3;
	@%p8 bra 	$L__BB0_9;
	add.s32 	%r72, %r4, %r117;
	max.s32 	%r73, %r72, 0;
	min.s32 	%r74, %r73, %r5;
	add.s32 	%r75, %r74, %r11;
	mul.wide.s32 	%rd24, %r75, 3;
	add.s64 	%rd25, %rd2, %rd24;
	ld.global.u8 	%rs25, [%rd25];
	ld.global.u8 	%rs26, [%rd25+1];
	ld.global.u8 	%rs27, [%rd25+2];
	add.s32 	%r76, %r117, %r12;
	mul.wide.u32 	%rd26, %r76, 4;
	add.s64 	%rd27, %rd1, %rd26;
	ld.global.f32 	%f100, [%rd27];
	cvt.rn.f32.u16 	%f101, %rs25;
	fma.rn.f32 	%f102, %f100, %f101, %f165;
	cvt.rn.f32.u16 	%f103, %rs26;
	fma.rn.f32 	%f104, %f100, %f103, %f166;
	cvt.rn.f32.u16 	%f105, %rs27;
	fma.rn.f32 	%f106, %f100, %f105, %f167;
	add.s32 	%r77, %r72, 1;
	max.s32 	%r78, %r77, 0;
	min.s32 	%r79, %r78, %r5;
	add.s32 	%r80, %r79, %r11;
	mul.wide.s32 	%rd28, %r80, 3;
	add.s64 	%rd29, %rd2, %rd28;
	ld.global.u8 	%rs28, [%rd29];
	ld.global.u8 	%rs29, [%rd29+1];
	ld.global.u8 	%rs30, [%rd29+2];
	cvt.u64.u32 	%rd30, %r12;
	cvt.u64.u32 	%rd31, %r117;
	add.s64 	%rd32, %rd31, %rd30;
	shl.b64 	%rd33, %rd32, 2;
	add.s64 	%rd34, %rd1, %rd33;
	ld.global.f32 	%f107, [%rd34+4];
	cvt.rn.f32.u16 	%f108, %rs28;
	fma.rn.f32 	%f109, %f107, %f108, %f102;
	cvt.rn.f32.u16 	%f110, %rs29;
	fma.rn.f32 	%f111, %f107, %f110, %f104;
	cvt.rn.f32.u16 	%f112, %rs30;
	fma.rn.f32 	%f113, %f107, %f112, %f106;
	add.s32 	%r81, %r72, 2;
	max.s32 	%r82, %r81, 0;
	min.s32 	%r83, %r82, %r5;
	add.s32 	%r84, %r83, %r11;
	mul.wide.s32 	%rd35, %r84, 3;
	add.s64 	%rd36, %rd2, %rd35;
	ld.global.u8 	%rs31, [%rd36];
	ld.global.u8 	%rs32, [%rd36+1];
	ld.global.u8 	%rs33, [%rd36+2];
	ld.global.f32 	%f114, [%rd34+8];
	cvt.rn.f32.u16 	%f115, %rs31;
	fma.rn.f32 	%f116, %f114, %f115, %f109;
	cvt.rn.f32.u16 	%f117, %rs32;
	fma.rn.f32 	%f118, %f114, %f117, %f111;
	cvt.rn.f32.u16 	%f119, %rs33;
	fma.rn.f32 	%f120, %f114, %f119, %f113;
	add.s32 	%r85, %r72, 3;
	max.s32 	%r86, %r85, 0;
	min.s32 	%r87, %r86, %r5;
	add.s32 	%r88, %r87, %r11;
	mul.wide.s32 	%rd37, %r88, 3;
	add.s64 	%rd38, %rd2, %rd37;
	ld.global.u8 	%rs34, [%rd38];
	ld.global.u8 	%rs35, [%rd38+1];
	ld.global.u8 	%rs36, [%rd38+2];
	ld.global.f32 	%f121, [%rd34+12];
	cvt.rn.f32.u16 	%f122, %rs34;
	fma.rn.f32 	%f165, %f121, %f122, %f116;
	cvt.rn.f32.u16 	%f123, %rs35;
	fma.rn.f32 	%f166, %f121, %f123, %f118;
	cvt.rn.f32.u16 	%f124, %rs36;
	fma.rn.f32 	%f167, %f121, %f124, %f120;
	add.s32 	%r117, %r117, 4;
$L__BB0_9:
	setp.eq.s32 	%p9, %r7, 0;
	@%p9 bra 	$L__BB0_14;
	setp.eq.s32 	%p10, %r7, 1;
	@%p10 bra 	$L__BB0_12;
	add.s32 	%r89, %r4, %r117;
	max.s32 	%r90, %r89, 0;
	min.s32 	%r91, %r90, %r5;
	add.s32 	%r92, %r91, %r11;
	mul.wide.s32 	%rd39, %r92, 3;
	add.s64 	%rd40, %rd2, %rd39;
	ld.global.u8 	%rs37, [%rd40];
	ld.global.u8 	%rs38, [%rd40+1];
	ld.global.u8 	%rs39, [%rd40+2];
	add.s32 	%r93, %r117, %r12;
	mul.wide.u32 	%rd41, %r93, 4;
	add.s64 	%rd42, %rd1, %rd41;
	ld.global.f32 	%f126, [%rd42];
	cvt.rn.f32.u16 	%f127, %rs37;
	fma.rn.f32 	%f128, %f126, %f127, %f165;
	cvt.rn.f32.u16 	%f129, %rs38;
	fma.rn.f32 	%f130, %f126, %f129, %f166;
	cvt.rn.f32.u16 	%f131, %rs39;
	fma.rn.f32 	%f132, %f126, %f131, %f167;
	add.s32 	%r94, %r89, 1;
	max.s32 	%r95, %r94, 0;
	min.s32 	%r96, %r95, %r5;
	add.s32 	%r97, %r96, %r11;
	mul.wide.s32 	%rd43, %r97, 3;
	add.s64 	%rd44, %rd2, %rd43;
	ld.global.u8 	%rs40, [%rd44];
	ld.global.u8 	%rs41, [%rd44+1];
	ld.global.u8 	%rs42, [%rd44+2];
	cvt.u64.u32 	%rd45, %r12;
	cvt.u64.u32 	%rd46, %r117;
	add.s64 	%rd47, %rd46, %rd45;
	shl.b64 	%rd48, %rd47, 2;
	add.s64 	%rd49, %rd1, %rd48;
	ld.global.f32 	%f133, [%rd49+4];
	cvt.rn.f32.u16 	%f134, %rs40;
	fma.rn.f32 	%f165, %f133, %f134, %f128;
	cvt.rn.f32.u16 	%f135, %rs41;
	fma.rn.f32 	%f166, %f133, %f135, %f130;
	cvt.rn.f32.u16 	%f136, %rs42;
	fma.rn.f32 	%f167, %f133, %f136, %f132;
	add.s32 	%r117, %r117, 2;
$L__BB0_12:
	setp.eq.s32 	%p11, %r9, 0;
	@%p11 bra 	$L__BB0_14;
	add.s32 	%r98, %r4, %r117;
	max.s32 	%r99, %r98, 0;
	min.s32 	%r100, %r99, %r5;
	add.s32 	%r101, %r100, %r11;
	mul.wide.s32 	%rd50, %r101, 3;
	add.s64 	%rd51, %rd2, %rd50;
	ld.global.u8 	%rs43, [%rd51];
	ld.global.u8 	%rs44, [%rd51+1];
	ld.global.u8 	%rs45, [%rd51+2];
	add.s32 	%r102, %r117, %r12;
	mul.wide.u32 	%rd52, %r102, 4;
	add.s64 	%rd53, %rd1, %rd52;
	ld.global.f32 	%f137, [%rd53];
	cvt.rn.f32.u16 	%f138, %rs43;
	fma.rn.f32 	%f165, %f137, %f138, %f165;
	cvt.rn.f32.u16 	%f139, %rs44;
	fma.rn.f32 	%f166, %f137, %f139, %f166;
	cvt.rn.f32.u16 	%f140, %rs45;
	fma.rn.f32 	%f167, %f137, %f140, %f167;
$L__BB0_14:
	add.s32 	%r114, %r114, 1;
	setp.ne.s32 	%p12, %r114, %r23;
	@%p12 bra 	$L__BB0_3;
$L__BB0_15:
	ld.param.u64 	%rd57, [_Z14blurImgKernel1P6uchar3iiPfiS0__param_5];
	cvt.rzi.s32.f32 	%r103, %f165;
	max.s32 	%r104, %r103, 0;
	min.s32 	%r105, %r104, 255;
	cvt.rzi.s32.f32 	%r106, %f166;
	max.s32 	%r107, %r106, 0;
	min.s32 	%r108, %r107, 255;
	cvt.rzi.s32.f32 	%r109, %f167;
	max.s32 	%r110, %r109, 0;
	min.s32 	%r111, %r110, 255;
	mad.lo.s32 	%r112, %r21, %r1, %r2;
	cvta.to.global.u64 	%rd54, %rd57;
	mul.wide.s32 	%rd55, %r112, 3;
	add.s64 	%rd56, %rd54, %rd55;
	st.global.u8 	[%rd56], %r105;
	st.global.u8 	[%rd56+1], %r108;
	st.global.u8 	[%rd56+2], %r111;
$L__BB0_16:
	ret;

}
	// .globl	_Z14blurImgKernel2P6uchar3iiPfiS0_
.visible .entry _Z14blurImgKernel2P6uchar3iiPfiS0_(
	.param .u64 .ptr .align 1 _Z14blurImgKernel2P6uchar3iiPfiS0__param_0,
	.param .u32 _Z14blurImgKernel2P6uchar3iiPfiS0__param_1,
	.param .u32 _Z14blurImgKernel2P6uchar3iiPfiS0__param_2,
	.param .u64 .ptr .align 1 _Z14blurImgKernel2P6uchar3iiPfiS0__param_3,
	.param .u32 _Z14blurImgKernel2P6uchar3iiPfiS0__param_4,
	.param .u64 .ptr .align 1 _Z14blurImgKernel2P6uchar3iiPfiS0__param_5
)
{
	.reg .pred 	%p<25>;
	.reg .b16 	%rs<61>;
	.reg .b32 	%r<122>;
	.reg .b32 	%f<171>;
	.reg .b64 	%rd<42>;

	ld.param.u64 	%rd7, [_Z14blurImgKernel2P6uchar3iiPfiS0__param_0];
	ld.param.u32 	%r36, [_Z14blurImgKernel2P6uchar3iiPfiS0__param_1];
	ld.param.u32 	%r37, [_Z14blurImgKernel2P6uchar3iiPfiS0__param_2];
	ld.param.u64 	%rd8, [_Z14blurImgKernel2P6uchar3iiPfiS0__param_3];
	ld.param.u32 	%r38, [_Z14blurImgKernel2P6uchar3iiPfiS0__param_4];
	cvta.to.global.u64 	%rd1, %rd8;
	cvta.to.global.u64 	%rd2, %rd7;
	mov.u32 	%r39, %ctaid.y;
	mov.u32 	%r1, %ntid.y;
	mul.lo.s32 	%r2, %r39, %r1;
	mov.u32 	%r3, %tid.y;
	add.s32 	%r4, %r2, %r3;
	mov.u32 	%r40, %ctaid.x;
	mov.u32 	%r41, %ntid.x;
	mul.lo.s32 	%r5, %r40, %r41;
	mov.u32 	%r6, %tid.x;
	add.s32 	%r7, %r5, %r6;
	shr.u32 	%r42, %r38, 31;
	add.s32 	%r43, %r38, %r42;
	shr.s32 	%r8, %r43, 1;
	and.b32  	%r44, %r43, -2;
	add.s32 	%r9, %r44, %r41;
	add.s32 	%r10, %r8, %r3;
	add.s32 	%r11, %r8, %r6;
	add.s32 	%r12, %r10, %r8;
	add.s32 	%r13, %r11, %r8;
	min.s32 	%r45, %r3, %r6;
	setp.ge.s32 	%p2, %r45, %r8;
	@%p2 bra 	$L__BB1_2;
	sub.s32 	%r46, %r4, %r8;
	max.s32 	%r47, %r46, 0;
	sub.s32 	%r48, %r7, %r8;
	max.s32 	%r49, %r48, 0;
	mad.lo.s32 	%r50, %r9, %r3, %r6;
	mov.u32 	%r51, s_inPixels;
	mad.lo.s32 	%r52, %r50, 3, %r51;
	mad.lo.s32 	%r53, %r47, %r36, %r49;
	mul.wide.s32 	%rd9, %r53, 3;
	add.s64 	%rd10, %rd2, %rd9;
	ld.global.u8 	%rs1, [%rd10];
	ld.global.u8 	%rs2, [%rd10+1];
	ld.global.u8 	%rs3, [%rd10+2];
	st.shared.u8 	[%r52], %rs1;
	st.shared.u8 	[%r52+1], %rs2;
	st.shared.u8 	[%r52+2], %rs3;
$L__BB1_2:
	setp.ge.s32 	%p3, %r3, %r8;
	sub.s32 	%r14, %r9, %r8;
	setp.lt.u32 	%p4, %r13, %r14;
	and.pred  	%p5, %p3, %p4;
	@%p5 bra 	$L__BB1_4;
	sub.s32 	%r55, %r4, %r8;
	max.s32 	%r56, %r55, 0;
	add.s32 	%r57, %r11, %r5;
	add.s32 	%r58, %r36, -1;
	min.s32 	%r59, %r57, %r58;
	mad.lo.s32 	%r60, %r9, %r3, %r13;
	mov.u32 	%r61, s_inPixels;
	mad.lo.s32 	%r62, %r60, 3, %r61;
	mad.lo.s32 	%r63, %r56, %r36, %r59;
	mul.wide.s32 	%rd11, %r63, 3;
	add.s64 	%rd12, %rd2, %rd11;
	ld.global.u8 	%rs4, [%rd12];
	ld.global.u8 	%rs5, [%rd12+1];
	ld.global.u8 	%rs6, [%rd12+2];
	st.shared.u8 	[%r62], %rs4;
	st.shared.u8 	[%r62+1], %rs5;
	st.shared.u8 	[%r62+2], %rs6;
$L__BB1_4:
	setp.ge.s32 	%p6, %r6, %r8;
	add.s32 	%r15, %r8, %r1;
	setp.lt.u32 	%p7, %r12, %r15;
	and.pred  	%p8, %p6, %p7;
	@%p8 bra 	$L__BB1_6;
	add.s32 	%r64, %r10, %r2;
	add.s32 	%r65, %r37, -1;
	min.s32 	%r66, %r64, %r65;
	sub.s32 	%r67, %r7, %r8;
	max.s32 	%r68, %r67, 0;
	mad.lo.s32 	%r69, %r12, %r9, %r6;
	mov.u32 	%r70, s_inPixels;
	mad.lo.s32 	%r71, %r69, 3, %r70;
	mad.lo.s32 	%r72, %r66, %r36, %r68;
	mul.wide.s32 	%rd13, %r72, 3;
	add.s64 	%rd14, %rd2, %rd13;
	ld.global.u8 	%rs7, [%rd14];
	ld.global.u8 	%rs8, [%rd14+1];
	ld.global.u8 	%rs9, [%rd14+2];
	st.shared.u8 	[%r71], %rs7;
	st.shared.u8 	[%r71+1], %rs8;
	st.shared.u8 	[%r71+2], %rs9;
$L__BB1_6:
	setp.lt.u32 	%p9, %r12, %r15;
	setp.lt.u32 	%p10, %r13, %r14;
	and.pred  	%p11, %p9, %p10;
	@%p11 bra 	$L__BB1_8;
	add.s32 	%r73, %r10, %r2;
	add.s32 	%r74, %r37, -1;
	min.s32 	%r75, %r73, %r74;
	add.s32 	%r76, %r11, %r5;
	add.s32 	%r77, %r36, -1;
	min.s32 	%r78, %r76, %r77;
	mad.lo.s32 	%r79, %r12, %r9, %r13;
	mov.u32 	%r80, s_inPixels;
	mad.lo.s32 	%r81, %r79, 3, %r80;
	mad.lo.s32 	%r82, %r75, %r36, %r78;
	mul.wide.s32 	%rd15, %r82, 3;
	add.s64 	%rd16, %rd2, %rd15;
	ld.global.u8 	%rs10, [%rd16];
	ld.global.u8 	%rs11, [%rd16+1];
	ld.global.u8 	%rs12, [%rd16+2];
	st.shared.u8 	[%r81], %rs10;
	st.shared.u8 	[%r81+1], %rs11;
	st.shared.u8 	[%r81+2], %rs12;
$L__BB1_8:
	setp.lt.s32 	%p12, %r4, %r37;
	setp.lt.s32 	%p13, %r7, %r36;
	and.pred  	%p1, %p13, %p12;
	not.pred 	%p14, %p1;
	@%p14 bra 	$L__BB1_10;
	mad.lo.s32 	%r83, %r9, %r10, %r11;
	mov.u32 	%r84, s_inPixels;
	mad.lo.s32 	%r85, %r83, 3, %r84;
	mad.lo.s32 	%r86, %r36, %r4, %r7;
	mul.wide.s32 	%rd17, %r86, 3;
	add.s64 	%rd18, %rd2, %rd17;
	ld.global.u8 	%rs13, [%rd18];
	ld.global.u8 	%rs14, [%rd18+1];
	ld.global.u8 	%rs15, [%rd18+2];
	st.shared.u8 	[%r85], %rs13;
	st.shared.u8 	[%r85+1], %rs14;
	st.shared.u8 	[%r85+2], %rs15;
$L__BB1_10:
	bar.sync 	0;
	@%p14 bra 	$L__BB1_26;
	setp.lt.s32 	%p16, %r38, 1;
	mov.f32 	%f165, 0f00000000;
	mov.f32 	%f166, %f165;
	mov.f32 	%f167, %f165;
	@%p16 bra 	$L__BB1_25;
	and.b32  	%r16, %r38, 7;
	and.b32  	%r17, %r38, 3;
	and.b32  	%r18, %r38, 2147483640;
	and.b32  	%r19, %r38, 1;
	neg.s32 	%r20, %r18;
	mov.f32 	%f167, 0f00000000;
	mov.b32 	%r116, 0;
	mov.f32 	%f166, %f167;
	mov.f32 	%f165, %f167;
$L__BB1_13:
	setp.lt.u32 	%p17, %r38, 8;
	add.s32 	%r22, %r3, %r116;
	mad.lo.s32 	%r23, %r22, %r9, %r6;
	mul.lo.s32 	%r24, %r116, %r38;
	mov.b32 	%r120, 0;
	@%p17 bra 	$L__BB1_16;
	mul.lo.s32 	%r89, %r9, %r22;
	mov.u32 	%r90, s_inPixels;
	mad.lo.s32 	%r91, %r6, 3, %r90;
	mad.lo.s32 	%r92, %r89, 3, %r91;
	add.s32 	%r117, %r92, 11;
	mul.wide.u32 	%rd19, %r24, 4;
	add.s64 	%rd20, %rd1, %rd19;
	add.s64 	%rd41, %rd20, 16;
	mov.u32 	%r118, %r20;
$L__BB1_15:
	.pragma "nounroll";
	ld.shared.u8 	%rs16, [%r117+-11];
	ld.shared.u8 	%rs17, [%r117+-10];
	ld.shared.u8 	%rs18, [%r117+-9];
	ld.global.f32 	%f46, [%rd41+-16];
	cvt.rn.f32.u16 	%f47, %rs16;
	fma.rn.f32 	%f48, %f46, %f47, %f165;
	cvt.rn.f32.u16 	%f49, %rs17;
	fma.rn.f32 	%f50, %f46, %f49, %f166;
	cvt.rn.f32.u16 	%f51, %rs18;
	fma.rn.f32 	%f52, %f46, %f51, %f167;
	ld.shared.u8 	%rs19, [%r117+-8];
	ld.shared.u8 	%rs20, [%r117+-7];
	ld.shared.u8 	%rs21, [%r117+-6];
	ld.global.f32 	%f53, [%rd41+-12];
	cvt.rn.f32.u16 	%f54, %rs19;
	fma.rn.f32 	%f55, %f53, %f54, %f48;
	cvt.rn.f32.u16 	%f56, %rs20;
	fma.rn.f32 	%f57, %f53, %f56, %f50;
	cvt.rn.f32.u16 	%f58, %rs21;
	fma.rn.f32 	%f59, %f53, %f58, %f52;
	ld.shared.u8 	%rs22, [%r117+-5];
	ld.shared.u8 	%rs23, [%r117+-4];
	ld.shared.u8 	%rs24, [%r117+-3];
	ld.global.f32 	%f60, [%rd41+-8];
	cvt.rn.f32.u16 	%f61, %rs22;
	fma.rn.f32 	%f62, %f60, %f61, %f55;
	cvt.rn.f32.u16 	%f63, %rs23;
	fma.rn.f32 	%f64, %f60, %f63, %f57;
	cvt.rn.f32.u16 	%f65, %rs24;
	fma.rn.f32 	%f66, %f60, %f65, %f59;
	ld.shared.u8 	%rs25, [%r117+-2];
	ld.shared.u8 	%rs26, [%r117+-1];
	ld.shared.u8 	%rs27, [%r117];
	ld.global.f32 	%f67, [%rd41+-4];
	cvt.rn.f32.u16 	%f68, %rs25;
	fma.rn.f32 	%f69, %f67, %f68, %f62;
	cvt.rn.f32.u16 	%f70, %rs26;
	fma.rn.f32 	%f71, %f67, %f70, %f64;
	cvt.rn.f32.u16 	%f72, %rs27;
	fma.rn.f32 	%f73, %f67, %f72, %f66;
	ld.shared.u8 	%rs28, [%r117+1];
	ld.shared.u8 	%rs29, [%r117+2];
	ld.shared.u8 	%rs30, [%r117+3];
	ld.global.f32 	%f74, [%rd41];
	cvt.rn.f32.u16 	%f75, %rs28;
	fma.rn.f32 	%f76, %f74, %f75, %f69;
	cvt.rn.f32.u16 	%f77, %rs29;
	fma.rn.f32 	%f78, %f74, %f77, %f71;
	cvt.rn.f32.u16 	%f79, %rs30;
	fma.rn.f32 	%f80, %f74, %f79, %f73;
	ld.shared.u8 	%rs31, [%r117+4];
	ld.shared.u8 	%rs32, [%r117+5];
	ld.shared.u8 	%rs33, [%r117+6];
	ld.global.f32 	%f81, [%rd41+4];
	cvt.rn.f32.u16 	%f82, %rs31;
	fma.rn.f32 	%f83, %f81, %f82, %f76;
	cvt.rn.f32.u16 	%f84, %rs32;
	fma.rn.f32 	%f85, %f81, %f84, %f78;
	cvt.rn.f32.u16 	%f86, %rs33;
	fma.rn.f32 	%f87, %f81, %f86, %f80;
	ld.shared.u8 	%rs34, [%r117+7];
	ld.shared.u8 	%rs35, [%r117+8];
	ld.shared.u8 	%rs36, [%r117+9];
	ld.global.f32 	%f88, [%rd41+8];
	cvt.rn.f32.u16 	%f89, %rs34;
	fma.rn.f32 	%f90, %f88, %f89, %f83;
	cvt.rn.f32.u16 	%f91, %rs35;
	fma.rn.f32 	%f92, %f88, %f91, %f85;
	cvt.rn.f32.u16 	%f93, %rs36;
	fma.rn.f32 	%f94, %f88, %f93, %f87;
	ld.shared.u8 	%rs37, [%r117+10];
	ld.shared.u8 	%rs38, [%r117+11];
	ld.shared.u8 	%rs39, [%r117+12];
	ld.global.f32 	%f95, [%rd41+12];
	cvt.rn.f32.u16 	%f96, %rs37;
	fma.rn.f32 	%f165, %f95, %f96, %f90;
	cvt.rn.f32.u16 	%f97, %rs38;
	fma.rn.f32 	%f166, %f95, %f97, %f92;
	cvt.rn.f32.u16 	%f98, %rs39;
	fma.rn.f32 	%f167, %f95, %f98, %f94;
	add.s32 	%r118, %r118, 8;
	add.s32 	%r117, %r117, 24;
	add.s64 	%rd41, %rd41, 32;
	setp.ne.s32 	%p18, %r118, 0;
	mov.u32 	%r120, %r18;
	@%p18 bra 	$L__BB1_15;
$L__BB1_16:
	setp.eq.s32 	%p19, %r16, 0;
	@%p19 bra 	$L__BB1_24;
	add.s32 	%r93, %r16, -1;
	setp.lt.u32 	%p20, %r93, 3;
	@%p20 bra 	$L__BB1_19;
	add.s32 	%r94, %r23, %r120;
	mov.u32 	%r95, s_inPixels;
	mad.lo.s32 	%r96, %r94, 3, %r95;
	ld.shared.u8 	%rs40, [%r96];
	ld.shared.u8 	%rs41, [%r96+1];
	ld.shared.u8 	%rs42, [%r96+2];
	add.s32 	%r97, %r120, %r24;
	mul.wide.u32 	%rd21, %r97, 4;
	add.s64 	%rd22, %rd1, %rd21;
	ld.global.f32 	%f100, [%rd22];
	cvt.rn.f32.u16 	%f101, %rs40;
	fma.rn.f32 	%f102, %f100, %f101, %f165;
	cvt.rn.f32.u16 	%f103, %rs41;
	fma.rn.f32 	%f104, %f100, %f103, %f166;
	cvt.rn.f32.u16 	%f105, %rs42;
	fma.rn.f32 	%f106, %f100, %f105, %f167;
	ld.shared.u8 	%rs43, [%r96+3];
	ld.shared.u8 	%rs44, [%r96+4];
	ld.shared.u8 	%rs45, [%r96+5];
	cvt.u64.u32 	%rd23, %r24;
	cvt.u64.u32 	%rd24, %r120;
	add.s64 	%rd25, %rd24, %rd23;
	shl.b64 	%rd26, %rd25, 2;
	add.s64 	%rd27, %rd1, %rd26;
	ld.global.f32 	%f107, [%rd27+4];
	cvt.rn.f32.u16 	%f108, %rs43;
	fma.rn.f32 	%f109, %f107, %f108, %f102;
	cvt.rn.f32.u16 	%f110, %rs44;
	fma.rn.f32 	%f111, %f107, %f110, %f104;
	cvt.rn.f32.u16 	%f112, %rs45;
	fma.rn.f32 	%f113, %f107, %f112, %f106;
	ld.shared.u8 	%rs46, [%r96+6];
	ld.shared.u8 	%rs47, [%r96+7];
	ld.shared.u8 	%rs48, [%r96+8];
	ld.global.f32 	%f114, [%rd27+8];
	cvt.rn.f32.u16 	%f115, %rs46;
	fma.rn.f32 	%f116, %f114, %f115, %f109;
	cvt.rn.f32.u16 	%f117, %rs47;
	fma.rn.f32 	%f118, %f114, %f117, %f111;
	cvt.rn.f32.u16 	%f119, %rs48;
	fma.rn.f32 	%f120, %f114, %f119, %f113;
	ld.shared.u8 	%rs49, [%r96+9];
	ld.shared.u8 	%rs50, [%r96+10];
	ld.shared.u8 	%rs51, [%r96+11];
	ld.global.f32 	%f121, [%rd27+12];
	cvt.rn.f32.u16 	%f122, %rs49;
	fma.rn.f32 	%f165, %f121, %f122, %f116;
	cvt.rn.f32.u16 	%f123, %rs50;
	fma.rn.f32 	%f166, %f121, %f123, %f118;
	cvt.rn.f32.u16 	%f124, %rs51;
	fma.rn.f32 	%f167, %f121, %f124, %f120;
	add.s32 	%r120, %r120, 4;
$L__BB1_19:
	setp.eq.s32 	%p21, %r17, 0;
	@%p21 bra 	$L__BB1_24;
	setp.eq.s32 	%p22, %r17, 1;
	@%p22 bra 	$L__BB1_22;
	add.s32 	%r98, %r23, %r120;
	mov.u32 	%r99, s_inPixels;
	mad.lo.s32 	%r100, %r98, 3, %r99;
	ld.shared.u8 	%rs52, [%r100];
	ld.shared.u8 	%rs53, [%r100+1];
	ld.shared.u8 	%rs54, [%r100+2];
	add.s32 	%r101, %r120, %r24;
	mul.wide.u32 	%rd28, %r101, 4;
	add.s64 	%rd29, %rd1, %rd28;
	ld.global.f32 	%f126, [%rd29];
	cvt.rn.f32.u16 	%f127, %rs52;
	fma.rn.f32 	%f128, %f126, %f127, %f165;
	cvt.rn.f32.u16 	%f129, %rs53;
	fma.rn.f32 	%f130, %f126, %f129, %f166;
	cvt.rn.f32.u16 	%f131, %rs54;
	fma.rn.f32 	%f132, %f126, %f131, %f167;
	ld.shared.u8 	%rs55, [%r100+3];
	ld.shared.u8 	%rs56, [%r100+4];
	ld.shared.u8 	%rs57, [%r100+5];
	cvt.u64.u32 	%rd30, %r24;
	cvt.u64.u32 	%rd31, %r120;
	add.s64 	%rd32, %rd31, %rd30;
	shl.b64 	%rd33, %rd32, 2;
	add.s64 	%rd34, %rd1, %rd33;
	ld.global.f32 	%f133, [%rd34+4];
	cvt.rn.f32.u16 	%f134, %rs55;
	fma.rn.f32 	%f165, %f133, %f134, %f128;
	cvt.rn.f32.u16 	%f135, %rs56;
	fma.rn.f32 	%f166, %f133, %f135, %f130;
	cvt.rn.f32.u16 	%f136, %rs57;
	fma.rn.f32 	%f167, %f133, %f136, %f132;
	add.s32 	%r120, %r120, 2;
$L__BB1_22:
	setp.eq.s32 	%p23, %r19, 0;
	@%p23 bra 	$L__BB1_24;
	add.s32 	%r102, %r23, %r120;
	mov.u32 	%r103, s_inPixels;
	mad.lo.s32 	%r104, %r102, 3, %r103;
	ld.shared.u8 	%rs58, [%r104];
	ld.shared.u8 	%rs59, [%r104+1];
	ld.shared.u8 	%rs60, [%r104+2];
	add.s32 	%r105, %r120, %r24;
	mul.wide.u32 	%rd35, %r105, 4;
	add.s64 	%rd36, %rd1, %rd35;
	ld.global.f32 	%f137, [%rd36];
	cvt.rn.f32.u16 	%f138, %rs58;
	fma.rn.f32 	%f165, %f137, %f138, %f165;
	cvt.rn.f32.u16 	%f139, %rs59;
	fma.rn.f32 	%f166, %f137, %f139, %f166;
	cvt.rn.f32.u16 	%f140, %rs60;
	fma.rn.f32 	%f167, %f137, %f140, %f167;
$L__BB1_24:
	add.s32 	%r116, %r116, 1;
	setp.ne.s32 	%p24, %r116, %r38;
	@%p24 bra 	$L__BB1_13;
$L__BB1_25:
	ld.param.u64 	%rd40, [_Z14blurImgKernel2P6uchar3iiPfiS0__param_5];
	cvt.rzi.s32.f32 	%r106, %f165;
	max.s32 	%r107, %r106, 0;
	min.s32 	%r108, %r107, 255;
	cvt.rzi.s32.f32 	%r109, %f166;
	max.s32 	%r110, %r109, 0;
	min.s32 	%r111, %r110, 255;
	cvt.rzi.s32.f32 	%r112, %f167;
	max.s32 	%r113, %r112, 0;
	min.s32 	%r114, %r113, 255;
	mad.lo.s32 	%r115, %r36, %r4, %r7;
	cvta.to.global.u64 	%rd37, %rd40;
	mul.wide.s32 	%rd38, %r115, 3;
	add.s64 	%rd39, %rd37, %rd38;
	st.global.u8 	[%rd39], %r108;
	st.global.u8 	[%rd39+1], %r111;
	st.global.u8 	[%rd39+2], %r114;
$L__BB1_26:
	ret;

}
	// .globl	_Z14blurImgKernel3P6uchar3iiiS0_
.visible .entry _Z14blurImgKernel3P6uchar3iiiS0_(
	.param .u64 .ptr .align 1 _Z14blurImgKernel3P6uchar3iiiS0__param_0,
	.param .u32 _Z14blurImgKernel3P6uchar3iiiS0__param_1,
	.param .u32 _Z14blurImgKernel3P6uchar3iiiS0__param_2,
	.param .u32 _Z14blurImgKernel3P6uchar3iiiS0__param_3,
	.param .u64 .ptr .align 1 _Z14blurImgKernel3P6uchar3iiiS0__param_4
)
{
	.reg .pred 	%p<25>;
	.reg .b16 	%rs<61>;
	.reg .b32 	%r<122>;
	.reg .b32 	%f<171>;
	.reg .b64 	%rd<43>;

	ld.param.u64 	%rd6, [_Z14blurImgKernel3P6uchar3iiiS0__param_0];
	ld.param.u32 	%r37, [_Z14blurImgKernel3P6uchar3iiiS0__param_1];
	ld.param.u32 	%r38, [_Z14blurImgKernel3P6uchar3iiiS0__param_2];
	ld.param.u32 	%r39, [_Z14blurImgKernel3P6uchar3iiiS0__param_3];
	ld.param.u64 	%rd5, [_Z14blurImgKernel3P6uchar3iiiS0__param_4];
	cvta.to.global.u64 	%rd1, %rd6;
	mov.u32 	%r40, %ctaid.y;
	mov.u32 	%r1, %ntid.y;
	mul.lo.s32 	%r2, %r40, %r1;
	mov.u32 	%r3, %tid.y;
	add.s32 	%r4, %r2, %r3;
	mov.u32 	%r41, %ctaid.x;
	mov.u32 	%r42, %ntid.x;
	mul.lo.s32 	%r5, %r41, %r42;
	mov.u32 	%r6, %tid.x;
	add.s32 	%r7, %r5, %r6;
	shr.u32 	%r43, %r39, 31;
	add.s32 	%r44, %r39, %r43;
	shr.s32 	%r8, %r44, 1;
	and.b32  	%r45, %r44, -2;
	add.s32 	%r9, %r45, %r42;
	add.s32 	%r10, %r8, %r3;
	add.s32 	%r11, %r8, %r6;
	add.s32 	%r12, %r10, %r8;
	add.s32 	%r13, %r11, %r8;
	min.s32 	%r46, %r3, %r6;
	setp.ge.s32 	%p2, %r46, %r8;
	@%p2 bra 	$L__BB2_2;
	sub.s32 	%r47, %r4, %r8;
	max.s32 	%r48, %r47, 0;
	sub.s32 	%r49, %r7, %r8;
	max.s32 	%r50, %r49, 0;
	mad.lo.s32 	%r51, %r9, %r3, %r6;
	mov.u32 	%r52, s_inPixels;
	mad.lo.s32 	%r53, %r51, 3, %r52;
	mad.lo.s32 	%r54, %r48, %r37, %r50;
	mul.wide.s32 	%rd7, %r54, 3;
	add.s64 	%rd8, %rd1, %rd7;
	ld.global.u8 	%rs1, [%rd8];
	ld.global.u8 	%rs2, [%rd8+1];
	ld.global.u8 	%rs3, [%rd8+2];
	st.shared.u8 	[%r53], %rs1;
	st.shared.u8 	[%r53+1], %rs2;
	st.shared.u8 	[%r53+2], %rs3;
$L__BB2_2:
	setp.ge.s32 	%p3, %r3, %r8;
	sub.s32 	%r14, %r9, %r8;
	setp.lt.u32 	%p4, %r13, %r14;
	and.pred  	%p5, %p3, %p4;
	@%p5 bra 	$L__BB2_4;
	sub.s32 	%r56, %r4, %r8;
	max.s32 	%r57, %r56, 0;
	add.s32 	%r58, %r11, %r5;
	add.s32 	%r59, %r37, -1;
	min.s32 	%r60, %r58, %r59;
	mad.lo.s32 	%r61, %r9, %r3, %r13;
	mov.u32 	%r62, s_inPixels;
	mad.lo.s32 	%r63, %r61, 3, %r62;
	mad.lo.s32 	%r64, %r57, %r37, %r60;
	mul.wide.s32 	%rd9, %r64, 3;
	add.s64 	%rd10, %rd1, %rd9;
	ld.global.u8 	%rs4, [%rd10];
	ld.global.u8 	%rs5, [%rd10+1];
	ld.global.u8 	%rs6, [%rd10+2];
	st.shared.u8 	[%r63], %rs4;
	st.shared.u8 	[%r63+1], %rs5;
	st.shared.u8 	[%r63+2], %rs6;
$L__BB2_4:
	setp.ge.s32 	%p6, %r6, %r8;
	add.s32 	%r15, %r8, %r1;
	setp.lt.u32 	%p7, %r12, %r15;
	and.pred  	%p8, %p6, %p7;
	@%p8 bra 	$L__BB2_6;
	add.s32 	%r65, %r10, %r2;
	add.s32 	%r66, %r38, -1;
	min.s32 	%r67, %r65, %r66;
	sub.s32 	%r68, %r7, %r8;
	max.s32 	%r69, %r68, 0;
	mad.lo.s32 	%r70, %r12, %r9, %r6;
	mov.u32 	%r71, s_inPixels;
	mad.lo.s32 	%r72, %r70, 3, %r71;
	mad.lo.s32 	%r73, %r67, %r37, %r69;
	mul.wide.s32 	%rd11, %r73, 3;
	add.s64 	%rd12, %rd1, %rd11;
	ld.global.u8 	%rs7, [%rd12];
	ld.global.u8 	%rs8, [%rd12+1];
	ld.global.u8 	%rs9, [%rd12+2];
	st.shared.u8 	[%r72], %rs7;
	st.shared.u8 	[%r72+1], %rs8;
	st.shared.u8 	[%r72+2], %rs9;
$L__BB2_6:
	setp.lt.u32 	%p9, %r12, %r15;
	setp.lt.u32 	%p10, %r13, %r14;
	and.pred  	%p11, %p9, %p10;
	@%p11 bra 	$L__BB2_8;
	add.s32 	%r74, %r10, %r2;
	add.s32 	%r75, %r38, -1;
	min.s32 	%r76, %r74, %r75;
	add.s32 	%r77, %r11, %r5;
	add.s32 	%r78, %r37, -1;
	min.s32 	%r79, %r77, %r78;
	mad.lo.s32 	%r80, %r12, %r9, %r13;
	mov.u32 	%r81, s_inPixels;
	mad.lo.s32 	%r82, %r80, 3, %r81;
	mad.lo.s32 	%r83, %r76, %r37, %r79;
	mul.wide.s32 	%rd13, %r83, 3;
	add.s64 	%rd14, %rd1, %rd13;
	ld.global.u8 	%rs10, [%rd14];
	ld.global.u8 	%rs11, [%rd14+1];
	ld.global.u8 	%rs12, [%rd14+2];
	st.shared.u8 	[%r82], %rs10;
	st.shared.u8 	[%r82+1], %rs11;
	st.shared.u8 	[%r82+2], %rs12;
$L__BB2_8:
	setp.lt.s32 	%p12, %r4, %r38;
	setp.lt.s32 	%p13, %r7, %r37;
	and.pred  	%p1, %p13, %p12;
	not.pred 	%p14, %p1;
	@%p14 bra 	$L__BB2_10;
	mad.lo.s32 	%r84, %r9, %r10, %r11;
	mov.u32 	%r85, s_inPixels;
	mad.lo.s32 	%r86, %r84, 3, %r85;
	mad.lo.s32 	%r87, %r37, %r4, %r7;
	mul.wide.s32 	%rd15, %r87, 3;
	add.s64 	%rd16, %rd1, %rd15;
	ld.global.u8 	%rs13, [%rd16];
	ld.global.u8 	%rs14, [%rd16+1];
	ld.global.u8 	%rs15, [%rd16+2];
	st.shared.u8 	[%r86], %rs13;
	st.shared.u8 	[%r86+1], %rs14;
	st.shared.u8 	[%r86+2], %rs15;
$L__BB2_10:
	bar.sync 	0;
	@%p14 bra 	$L__BB2_26;
	setp.lt.s32 	%p16, %r39, 1;
	mov.f32 	%f165, 0f00000000;
	mov.f32 	%f166, %f165;
	mov.f32 	%f167, %f165;
	@%p16 bra 	$L__BB2_25;
	and.b32  	%r16, %r39, 7;
	and.b32  	%r17, %r39, 3;
	and.b32  	%r18, %r39, 2147483640;
	and.b32  	%r19, %r39, 1;
	neg.s32 	%r20, %r18;
	mov.u32 	%r89, s_inPixels;
	mad.lo.s32 	%r90, %r6, 3, %r89;
	add.s32 	%r21, %r90, 11;
	mov.f32 	%f167, 0f00000000;
	mov.b32 	%r116, 0;
	mov.u64 	%rd37, dc_filter;
	mov.f32 	%f166, %f167;
	mov.f32 	%f165, %f167;
$L__BB2_13:
	setp.lt.u32 	%p17, %r39, 8;
	add.s32 	%r23, %r3, %r116;
	mad.lo.s32 	%r24, %r23, %r9, %r6;
	mul.lo.s32 	%r25, %r116, %r39;
	mov.b32 	%r120, 0;
	@%p17 bra 	$L__BB2_16;
	mul.lo.s32 	%r92, %r9, %r23;
	mad.lo.s32 	%r117, %r92, 3, %r21;
	mul.wide.u32 	%rd17, %r25, 4;
	add.s64 	%rd19, %rd37, %rd17;
	add.s64 	%rd42, %rd19, 16;
	mov.u32 	%r118, %r20;
$L__BB2_15:
	.pragma "nounroll";
	ld.shared.u8 	%rs16, [%r117+-11];
	ld.shared.u8 	%rs17, [%r117+-10];
	ld.shared.u8 	%rs18, [%r117+-9];
	ld.const.f32 	%f46, [%rd42+-16];
	cvt.rn.f32.u16 	%f47, %rs16;
	fma.rn.f32 	%f48, %f46, %f47, %f165;
	cvt.rn.f32.u16 	%f49, %rs17;
	fma.rn.f32 	%f50, %f46, %f49, %f166;
	cvt.rn.f32.u16 	%f51, %rs18;
	fma.rn.f32 	%f52, %f46, %f51, %f167;
	ld.shared.u8 	%rs19, [%r117+-8];
	ld.shared.u8 	%rs20, [%r117+-7];
	ld.shared.u8 	%rs21, [%r117+-6];
	ld.const.f32 	%f53, [%rd42+-12];
	cvt.rn.f32.u16 	%f54, %rs19;
	fma.rn.f32 	%f55, %f53, %f54, %f48;
	cvt.rn.f32.u16 	%f56, %rs20;
	fma.rn.f32 	%f57, %f53, %f56, %f50;
	cvt.rn.f32.u16 	%f58, %rs21;
	fma.rn.f32 	%f59, %f53, %f58, %f52;
	ld.shared.u8 	%rs22, [%r117+-5];
	ld.shared.u8 	%rs23, [%r117+-4];
	ld.shared.u8 	%rs24, [%r117+-3];
	ld.const.f32 	%f60, [%rd42+-8];
	cvt.rn.f32.u16 	%f61, %rs22;
	fma.rn.f32 	%f62, %f60, %f61, %f55;
	cvt.rn.f32.u16 	%f63, %rs23;
	fma.rn.f32 	%f64, %f60, %f63, %f57;
	cvt.rn.f32.u16 	%f65, %rs24;
	fma.rn.f32 	%f66, %f60, %f65, %f59;
	ld.shared.u8 	%rs25, [%r117+-2];
	ld.shared.u8 	%rs26, [%r117+-1];
	ld.shared.u8 	%rs27, [%r117];
	ld.const.f32 	%f67, [%rd42+-4];
	cvt.rn.f32.u16 	%f68, %rs25;
	fma.rn.f32 	%f69, %f67, %f68, %f62;
	cvt.rn.f32.u16 	%f70, %rs26;
	fma.rn.f32 	%f71, %f67, %f70, %f64;
	cvt.rn.f32.u16 	%f72, %rs27;
	fma.rn.f32 	%f73, %f67, %f72, %f66;
	ld.shared.u8 	%rs28, [%r117+1];
	ld.shared.u8 	%rs29, [%r117+2];
	ld.shared.u8 	%rs30, [%r117+3];
	ld.const.f32 	%f74, [%rd42];
	cvt.rn.f32.u16 	%f75, %rs28;
	fma.rn.f32 	%f76, %f74, %f75, %f69;
	cvt.rn.f32.u16 	%f77, %rs29;
	fma.rn.f32 	%f78, %f74, %f77, %f71;
	cvt.rn.f32.u16 	%f79, %rs30;
	fma.rn.f32 	%f80, %f74, %f79, %f73;
	ld.shared.u8 	%rs31, [%r117+4];
	ld.shared.u8 	%rs32, [%r117+5];
	ld.shared.u8 	%rs33, [%r117+6];
	ld.const.f32 	%f81, [%rd42+4];
	cvt.rn.f32.u16 	%f82, %rs31;
	fma.rn.f32 	%f83, %f81, %f82, %f76;
	cvt.rn.f32.u16 	%f84, %rs32;
	fma.rn.f32 	%f85, %f81, %f84, %f78;
	cvt.rn.f32.u16 	%f86, %rs33;
	fma.rn.f32 	%f87, %f81, %f86, %f80;
	ld.shared.u8 	%rs34, [%r117+7];
	ld.shared.u8 	%rs35, [%r117+8];
	ld.shared.u8 	%rs36, [%r117+9];
	ld.const.f32 	%f88, [%rd42+8];
	cvt.rn.f32.u16 	%f89, %rs34;
	fma.rn.f32 	%f90, %f88, %f89, %f83;
	cvt.rn.f32.u16 	%f91, %rs35;
	fma.rn.f32 	%f92, %f88, %f91, %f85;
	cvt.rn.f32.u16 	%f93, %rs36;
	fma.rn.f32 	%f94, %f88, %f93, %f87;
	ld.shared.u8 	%rs37, [%r117+10];
	ld.shared.u8 	%rs38, [%r117+11];
	ld.shared.u8 	%rs39, [%r117+12];
	ld.const.f32 	%f95, [%rd42+12];
	cvt.rn.f32.u16 	%f96, %rs37;
	fma.rn.f32 	%f165, %f95, %f96, %f90;
	cvt.rn.f32.u16 	%f97, %rs38;
	fma.rn.f32 	%f166, %f95, %f97, %f92;
	cvt.rn.f32.u16 	%f98, %rs39;
	fma.rn.f32 	%f167, %f95, %f98, %f94;
	add.s32 	%r118, %r118, 8;
	add.s32 	%r117, %r117, 24;
	add.s64 	%rd42, %rd42, 32;
	setp.ne.s32 	%p18, %r118, 0;
	mov.u32 	%r120, %r18;
	@%p18 bra 	$L__BB2_15;
$L__BB2_16:
	setp.eq.s32 	%p19, %r16, 0;
	@%p19 bra 	$L__BB2_24;
	add.s32 	%r93, %r16, -1;
	setp.lt.u32 	%p20, %r93, 3;
	@%p20 bra 	$L__BB2_19;
	add.s32 	%r94, %r24, %r120;
	mov.u32 	%r95, s_inPixels;
	mad.lo.s32 	%r96, %r94, 3, %r95;
	ld.shared.u8 	%rs40, [%r96];
	ld.shared.u8 	%rs41, [%r96+1];
	ld.shared.u8 	%rs42, [%r96+2];
	add.s32 	%r97, %r120, %r25;
	mul.wide.u32 	%rd20, %r97, 4;
	add.s64 	%rd22, %rd37, %rd20;
	ld.const.f32 	%f100, [%rd22];
	cvt.rn.f32.u16 	%f101, %rs40;
	fma.rn.f32 	%f102, %f100, %f101, %f165;
	cvt.rn.f32.u16 	%f103, %rs41;
	fma.rn.f32 	%f104, %f100, %f103, %f166;
	cvt.rn.f32.u16 	%f105, %rs42;
	fma.rn.f32 	%f106, %f100, %f105, %f167;
	ld.shared.u8 	%rs43, [%r96+3];
	ld.shared.u8 	%rs44, [%r96+4];
	ld.shared.u8 	%rs45, [%r96+5];
	cvt.u64.u32 	%rd23, %r25;
	cvt.u64.u32 	%rd24, %r120;
	add.s64 	%rd25, %rd24, %rd23;
	shl.b64 	%rd26, %rd25, 2;
	add.s64 	%rd27, %rd37, %rd26;
	ld.const.f32 	%f107, [%rd27+4];
	cvt.rn.f32.u16 	%f108, %rs43;
	fma.rn.f32 	%f109, %f107, %f108, %f102;
	cvt.rn.f32.u16 	%f110, %rs44;
	fma.rn.f32 	%f111, %f107, %f110, %f104;
	cvt.rn.f32.u16 	%f112, %rs45;
	fma.rn.f32 	%f113, %f107, %f112, %f106;
	ld.shared.u8 	%rs46, [%r96+6];
	ld.shared.u8 	%rs47, [%r96+7];
	ld.shared.u8 	%rs48, [%r96+8];
	ld.const.f32 	%f114, [%rd27+8];
	cvt.rn.f32.u16 	%f115, %rs46;
	fma.rn.f32 	%f116, %f114, %f115, %f109;
	cvt.rn.f32.u16 	%f117, %rs47;
	fma.rn.f32 	%f118, %f114, %f117, %f111;
	cvt.rn.f32.u16 	%f119, %rs48;
	fma.rn.f32 	%f120, %f114, %f119, %f113;
	ld.shared.u8 	%rs49, [%r96+9];
	ld.shared.u8 	%rs50, [%r96+10];
	ld.shared.u8 	%rs51, [%r96+11];
	ld.const.f32 	%f121, [%rd27+12];
	cvt.rn.f32.u16 	%f122, %rs49;
	fma.rn.f32 	%f165, %f121, %f122, %f116;
	cvt.rn.f32.u16 	%f123, %rs50;
	fma.rn.f32 	%f166, %f121, %f123, %f118;
	cvt.rn.f32.u16 	%f124, %rs51;
	fma.rn.f32 	%f167, %f121, %f124, %f120;
	add.s32 	%r120, %r120, 4;
$L__BB2_19:
	setp.eq.s32 	%p21, %r17, 0;
	@%p21 bra 	$L__BB2_24;
	setp.eq.s32 	%p22, %r17, 1;
	@%p22 bra 	$L__BB2_22;
	add.s32 	%r98, %r24, %r120;
	mov.u32 	%r99, s_inPixels;
	mad.lo.s32 	%r100, %r98, 3, %r99;
	ld.shared.u8 	%rs52, [%r100];
	ld.shared.u8 	%rs53, [%r100+1];
	ld.shared.u8 	%rs54, [%r100+2];
	add.s32 	%r101, %r120, %r25;
	mul.wide.u32 	%rd28, %r101, 4;
	add.s64 	%rd30, %rd37, %rd28;
	ld.const.f32 	%f126, [%rd30];
	cvt.rn.f32.u16 	%f127, %rs52;
	fma.rn.f32 	%f128, %f126, %f127, %f165;
	cvt.rn.f32.u16 	%f129, %rs53;
	fma.rn.f32 	%f130, %f126, %f129, %f166;
	cvt.rn.f32.u16 	%f131, %rs54;
	fma.rn.f32 	%f132, %f126, %f131, %f167;
	ld.shared.u8 	%rs55, [%r100+3];
	ld.shared.u8 	%rs56, [%r100+4];
	ld.shared.u8 	%rs57, [%r100+5];
	cvt.u64.u32 	%rd31, %r25;
	cvt.u64.u32 	%rd32, %r120;
	add.s64 	%rd33, %rd32, %rd31;
	shl.b64 	%rd34, %rd33, 2;
	add.s64 	%rd35, %rd37, %rd34;
	ld.const.f32 	%f133, [%rd35+4];
	cvt.rn.f32.u16 	%f134, %rs55;
	fma.rn.f32 	%f165, %f133, %f134, %f128;
	cvt.rn.f32.u16 	%f135, %rs56;
	fma.rn.f32 	%f166, %f133, %f135, %f130;
	cvt.rn.f32.u16 	%f136, %rs57;
	fma.rn.f32 	%f167, %f133, %f136, %f132;
	add.s32 	%r120, %r120, 2;
$L__BB2_22:
	setp.eq.s32 	%p23, %r19, 0;
	@%p23 bra 	$L__BB2_24;
	add.s32 	%r102, %r24, %r120;
	mov.u32 	%r103, s_inPixels;
	mad.lo.s32 	%r104, %r102, 3, %r103;
	ld.shared.u8 	%rs58, [%r104];
	ld.shared.u8 	%rs59, [%r104+1];
	ld.shared.u8 	%rs60, [%r104+2];
	add.s32 	%r105, %r120, %r25;
	mul.wide.u32 	%rd36, %r105, 4;
	add.s64 	%rd38, %rd37, %rd36;
	ld.const.f32 	%f137, [%rd38];
	cvt.rn.f32.u16 	%f138, %rs58;
	fma.rn.f32 	%f165, %f137, %f138, %f165;
	cvt.rn.f32.u16 	%f139, %rs59;
	fma.rn.f32 	%f166, %f137, %f139, %f166;
	cvt.rn.f32.u16 	%f140, %rs60;
	fma.rn.f32 	%f167, %f137, %f140, %f167;
$L__BB2_24:
	add.s32 	%r116, %r116, 1;
	setp.ne.s32 	%p24, %r116, %r39;
	@%p24 bra 	$L__BB2_13;
$L__BB2_25:
	cvt.rzi.s32.f32 	%r106, %f165;
	max.s32 	%r107, %r106, 0;
	min.s32 	%r108, %r107, 255;
	cvt.rzi.s32.f32 	%r109, %f166;
	max.s32 	%r110, %r109, 0;
	min.s32 	%r111, %r110, 255;
	cvt.rzi.s32.f32 	%r112, %f167;
	max.s32 	%r113, %r112, 0;
	min.s32 	%r114, %r113, 255;
	mad.lo.s32 	%r115, %r37, %r4, %r7;
	cvta.to.global.u64 	%rd39, %rd5;
	mul.wide.s32 	%rd40, %r115, 3;
	add.s64 	%rd41, %rd39, %rd40;
	st.global.u8 	[%rd41], %r108;
	st.global.u8 	[%rd41+1], %r111;
	st.global.u8 	[%rd41+2], %r114;
$L__BB2_26:
	ret;

}


// ===== COMPILED SASS (sm_100) =====

	.target	sm_100

	.elftype	@"ET_EXEC"


//--------------------- .note.nv.tkinfo           --------------------------
	.section	.note.nv.tkinfo,"",@"SHT_NOTE"
	.sectionflags	@"SHF_NOTE_NV_TKINFO"
	.tkinfo
        /*0018*/ 	.word	0x00000002
        /*0030*/ 	.string	""
        /*0030*/ 	.string	"ptxas"
        /*0030*/ 	.string	"Cuda compilation tools, release 13.0, V13.0.88"
        /*0030*/ 	.string	"Build cuda_13.0.r13.0/compiler.36424714_0"
        /*0030*/ 	.string	"-arch sm_100 -m 64 "



//--------------------- .note.nv.cuinfo           --------------------------
	.section	.note.nv.cuinfo,"",@"SHT_NOTE"
	.sectionflags	@"SHF_NOTE_NV_CUINFO"
        /*0018*/ 	.short	0x0002
        /*001a*/ 	.short	0x0064
        /*001c*/ 	.short	0x0082
	.zero		2


//--------------------- .nv.info                  --------------------------
	.section	.nv.info,"",@"SHT_CUDA_INFO"
	.align	4


	//----- nvinfo : EIATTR_REGCOUNT
	.align		4
        /*0000*/ 	.byte	0x04, 0x2f
        /*0002*/ 	.short	(.L_2 - .L_1)
	.align		4
.L_1:
        /*0004*/ 	.word	index@(_Z14blurImgKernel1P6uchar3iiPfiS0_)
        /*0008*/ 	.word	0x00000020


	//----- nvinfo : EIATTR_FRAME_SIZE
	.align		4
.L_2:
        /*000c*/ 	.byte	0x04, 0x11
        /*000e*/ 	.short	(.L_4 - .L_3)
	.align		4
.L_3:
        /*0010*/ 	.word	index@(_Z14blurImgKernel1P6uchar3iiPfiS0_)
        /*0014*/ 	.word	0x00000000


	//----- nvinfo : EIATTR_REGCOUNT
	.align		4
.L_4:
        /*0018*/ 	.byte	0x04, 0x2f
        /*001a*/ 	.short	(.L_6 - .L_5)
	.align		4
.L_5:
        /*001c*/ 	.word	index@(_Z14blurImgKernel2P6uchar3iiPfiS0_)
        /*0020*/ 	.word	0x00000020


	//----- nvinfo : EIATTR_FRAME_SIZE
	.align		4
.L_6:
        /*0024*/ 	.byte	0x04, 0x11
        /*0026*/ 	.short	(.L_8 - .L_7)
	.align		4
.L_7:
        /*0028*/ 	.word	index@(_Z14blurImgKernel2P6uchar3iiPfiS0_)
        /*002c*/ 	.word	0x00000000


	//----- nvinfo : EIATTR_REGCOUNT
	.align		4
.L_8:
        /*0030*/ 	.byte	0x04, 0x2f
        /*0032*/ 	.short	(.L_10 - .L_9)
	.align		4
.L_9:
        /*0034*/ 	.word	index@(_Z14blurImgKernel3P6uchar3iiiS0_)
        /*0038*/ 	.word	0x00000020


	//----- nvinfo : EIATTR_FRAME_SIZE
	.align		4
.L_10:
        /*003c*/ 	.byte	0x04, 0x11
        /*003e*/ 	.short	(.L_12 - .L_11)
	.align		4
.L_11:
        /*0040*/ 	.word	index@(_Z14blurImgKernel3P6uchar3iiiS0_)
        /*0044*/ 	.word	0x00000000


	//----- nvinfo : EIATTR_MIN_STACK_SIZE
	.align		4
.L_12:
        /*0048*/ 	.byte	0x04, 0x12
        /*004a*/ 	.short	(.L_14 - .L_13)
	.align		4
.L_13:
        /*004c*/ 	.word	index@(_Z14blurImgKernel3P6uchar3iiiS0_)
        /*0050*/ 	.word	0x00000000


	//----- nvinfo : EIATTR_MIN_STACK_SIZE
	.align		4
.L_14:
        /*0054*/ 	.byte	0x04, 0x12
        /*0056*/ 	.short	(.L_16 - .L_15)
	.align		4
.L_15:
        /*0058*/ 	.word	index@(_Z14blurImgKernel2P6uchar3iiPfiS0_)
        /*005c*/ 	.word	0x00000000


	//----- nvinfo : EIATTR_MIN_STACK_SIZE
	.align		4
.L_16:
        /*0060*/ 	.byte	0x04, 0x12
        /*0062*/ 	.short	(.L_18 - .L_17)
	.align		4
.L_17:
        /*0064*/ 	.word	index@(_Z14blurImgKernel1P6uchar3iiPfiS0_)
        /*0068*/ 	.word	0x00000000
.L_18:


//--------------------- .nv.compat                --------------------------
	.section	.nv.compat,"",@"SHT_CUDA_COMPAT_INFO"
	.align	4
        /*0000*/ 	.byte	0x02, 0x09, 0x00, 0x00, 0x02, 0x02, 0x01, 0x00, 0x02, 0x05, 0x05, 0x00, 0x03, 0x07, 0x01, 0x01
        /*0010*/ 	.byte	0x02, 0x03, 0x00, 0x00, 0x02, 0x06, 0x01, 0x00, 0x04, 0x0b, 0x08, 0x00, 0x09, 0x00, 0x00, 0x00
        /*0020*/ 	.byte	0x00, 0x00, 0x00, 0x00


//--------------------- .nv.info._Z14blurImgKernel3P6uchar3iiiS0_ --------------------------
	.section	.nv.info._Z14blurImgKernel3P6uchar3iiiS0_,"",@"SHT_CUDA_INFO"
	.sectionflags	@""
	.align	4


	//----- nvinfo : EIATTR_CUDA_API_VERSION
	.align		4
        /*0000*/ 	.byte	0x04, 0x37
        /*0002*/ 	.short	(.L_20 - .L_19)
.L_19:
        /*0004*/ 	.word	0x00000082


	//----- nvinfo : EIATTR_KPARAM_INFO
	.align		4
.L_20:
        /*0008*/ 	.byte	0x04, 0x17
        /*000a*/ 	.short	(.L_22 - .L_21)
.L_21:
        /*000c*/ 	.word	0x00000000
        /*0010*/ 	.short	0x0004
        /*0012*/ 	.short	0x0018
        /*0014*/ 	.byte	0x00, 0xf5, 0x21, 0x00


	//----- nvinfo : EIATTR_KPARAM_INFO
	.align		4
.L_22:
        /*0018*/ 	.byte	0x04, 0x17
        /*001a*/ 	.short	(.L_24 - .L_23)
.L_23:
        /*001c*/ 	.word	0x00000000
        /*0020*/ 	.short	0x0003
        /*0022*/ 	.short	0x0010
        /*0024*/ 	.byte	0x00, 0xf0, 0x11, 0x00


	//----- nvinfo : EIATTR_KPARAM_INFO
	.align		4
.L_24:
        /*0028*/ 	.byte	0x04, 0x17
        /*002a*/ 	.short	(.L_26 - .L_25)
.L_25:
        /*002c*/ 	.word	0x00000000
        /*0030*/ 	.short	0x0002
        /*0032*/ 	.short	0x000c
        /*0034*/ 	.byte	0x00, 0xf0, 0x11, 0x00


	//----- nvinfo : EIATTR_KPARAM_INFO
	.align		4
.L_26:
        /*0038*/ 	.byte	0x04, 0x17
        /*003a*/ 	.short	(.L_28 - .L_27)
.L_27:
        /*003c*/ 	.word	0x00000000
        /*0040*/ 	.short	0x0001
        /*0042*/ 	.short	0x0008
        /*0044*/ 	.byte	0x00, 0xf0, 0x11, 0x00


	//----- nvinfo : EIATTR_KPARAM_INFO
	.align		4
.L_28:
        /*0048*/ 	.byte	0x04, 0x17
        /*004a*/ 	.short	(.L_30 - .L_29)
.L_29:
        /*004c*/ 	.word	0x00000000
        /*0050*/ 	.short	0x0000
        /*0052*/ 	.short	0x0000
        /*0054*/ 	.byte	0x00, 0xf5, 0x21, 0x00


	//----- nvinfo : EIATTR_SPARSE_MMA_MASK
	.align		4
.L_30:
        /*0058*/ 	.byte	0x03, 0x50
        /*005a*/ 	.short	0x0000


	//----- nvinfo : EIATTR_MAXREG_COUNT
	.align		4
        /*005c*/ 	.byte	0x03, 0x1b
        /*005e*/ 	.short	0x00ff


	//----- nvinfo : EIATTR_NUM_BARRIERS
	.align		4
        /*0060*/ 	.byte	0x02, 0x4c
        /*0062*/ 	.byte	0x01
	.zero		1


	//----- nvinfo : EIATTR_MERCURY_ISA_VERSION
	.align		4
        /*0064*/ 	.byte	0x03, 0x5f
        /*0066*/ 	.short	0x0101


	//----- nvinfo : EIATTR_VRC_CTA_INIT_COUNT
	.align		4
        /*0068*/ 	.byte	0x02, 0x4a
	.zero		1
	.zero		1


	//----- nvinfo : EIATTR_EXIT_INSTR_OFFSETS
	.align		4
        /*006c*/ 	.byte	0x04, 0x1c
        /*006e*/ 	.short	(.L_32 - .L_31)


	//   ....[0]....
.L_31:
        /*0070*/ 	.word	0x00000730


	//   ....[1]....
        /*0074*/ 	.word	0x00001670


	//----- nvinfo : EIATTR_CBANK_PARAM_SIZE
	.align		4
.L_32:
        /*0078*/ 	.byte	0x03, 0x19
        /*007a*/ 	.short	0x0020


	//----- nvinfo : EIATTR_PARAM_CBANK
	.align		4
        /*007c*/ 	.byte	0x04, 0x0a
        /*007e*/ 	.short	(.L_34 - .L_33)
	.align		4
.L_33:
        /*0080*/ 	.word	index@(.nv.constant0._Z14blurImgKernel3P6uchar3iiiS0_)
        /*0084*/ 	.short	0x0380
        /*0086*/ 	.short	0x0020


	//----- nvinfo : EIATTR_SW_WAR
	.align		4
.L_34:
        /*0088*/ 	.byte	0x04, 0x36
        /*008a*/ 	.short	(.L_36 - .L_35)
.L_35:
        /*008c*/ 	.word	0x00000008
.L_36:


//--------------------- .nv.info._Z14blurImgKernel2P6uchar3iiPfiS0_ --------------------------
	.section	.nv.info._Z14blurImgKernel2P6uchar3iiPfiS0_,"",@"SHT_CUDA_INFO"
	.sectionflags	@""
	.align	4


	//----- nvinfo : EIATTR_CUDA_API_VERSION
	.align		4
        /*0000*/ 	.byte	0x04, 0x37
        /*0002*/ 	.short	(.L_38 - .L_37)
.L_37:
        /*0004*/ 	.word	0x00000082


	//----- nvinfo : EIATTR_KPARAM_INFO
	.align		4
.L_38:
        /*0008*/ 	.byte	0x04, 0x17
        /*000a*/ 	.short	(.L_40 - .L_39)
.L_39:
        /*000c*/ 	.word	0x00000000
        /*0010*/ 	.short	0x0005
        /*0012*/ 	.short	0x0020
        /*0014*/ 	.byte	0x00, 0xf5, 0x21, 0x00


	//----- nvinfo : EIATTR_KPARAM_INFO
	.align		4
.L_40:
        /*0018*/ 	.byte	0x04, 0x17
        /*001a*/ 	.short	(.L_42 - .L_41)
.L_41:
        /*001c*/ 	.word	0x00000000
        /*0020*/ 	.short	0x0004
        /*0022*/ 	.short	0x0018
        /*0024*/ 	.byte	0x00, 0xf0, 0x11, 0x00


	//----- nvinfo : EIATTR_KPARAM_INFO
	.align		4
.L_42:
        /*0028*/ 	.byte	0x04, 0x17
        /*002a*/ 	.short	(.L_44 - .L_43)
.L_43:
        /*002c*/ 	.word	0x00000000
        /*0030*/ 	.short	0x0003
        /*0032*/ 	.short	0x0010
        /*0034*/ 	.byte	0x00, 0xf5, 0x21, 0x00


	//----- nvinfo : EIATTR_KPARAM_INFO
	.align		4
.L_44:
        /*0038*/ 	.byte	0x04, 0x17
        /*003a*/ 	.short	(.L_46 - .L_45)
.L_45:
        /*003c*/ 	.word	0x00000000
        /*0040*/ 	.short	0x0002
        /*0042*/ 	.short	0x000c
        /*0044*/ 	.byte	0x00, 0xf0, 0x11, 0x00


	//----- nvinfo : EIATTR_KPARAM_INFO
	.align		4
.L_46:
        /*0048*/ 	.byte	0x04, 0x17
        /*004a*/ 	.short	(.L_48 - .L_47)
.L_47:
        /*004c*/ 	.word	0x00000000
        /*0050*/ 	.short	0x0001
        /*0052*/ 	.short	0x0008
        /*0054*/ 	.byte	0x00, 0xf0, 0x11, 0x00


	//----- nvinfo : EIATTR_KPARAM_INFO
	.align		4
.L_48:
        /*0058*/ 	.byte	0x04, 0x17
        /*005a*/ 	.short	(.L_50 - .L_49)
.L_49:
        /*005c*/ 	.word	0x00000000
        /*0060*/ 	.short	0x0000
        /*0062*/ 	.short	0x0000
        /*0064*/ 	.byte	0x00, 0xf5, 0x21, 0x00


	//----- nvinfo : EIATTR_SPARSE_MMA_MASK
	.align		4
.L_50:
        /*0068*/ 	.byte	0x03, 0x50
        /*006a*/ 	.short	0x0000


	//----- nvinfo : EIATTR_MAXREG_COUNT
	.align		4
        /*006c*/ 	.byte	0x03, 0x1b
        /*006e*/ 	.short	0x00ff


	//----- nvinfo : EIATTR_NUM_BARRIERS
	.align		4
        /*0070*/ 	.byte	0x02, 0x4c
        /*0072*/ 	.byte	0x01
	.zero		1


	//----- nvinfo : EIATTR_MERCURY_ISA_VERSION
	.align		4
        /*0074*/ 	.byte	0x03, 0x5f
        /*0076*/ 	.short	0x0101


	//----- nvinfo : EIATTR_VRC_CTA_INIT_COUNT
	.align		4
        /*0078*/ 	.byte	0x02, 0x4a
	.zero		1
	.zero		1


	//----- nvinfo : EIATTR_EXIT_INSTR_OFFSETS
	.align		4
        /*007c*/ 	.byte	0x04, 0x1c
        /*007e*/ 	.short	(.L_52 - .L_51)


	//   ....[0]....
.L_51:
        /*0080*/ 	.word	0x00000730


	//   ....[1]....
        /*0084*/ 	.word	0x00001730


	//----- nvinfo : EIATTR_CBANK_PARAM_SIZE
	.align		4
.L_52:
        /*0088*/ 	.byte	0x03, 0x19
        /*008a*/ 	.short	0x0028


	//----- nvinfo : EIATTR_PARAM_CBANK
	.align		4
        /*008c*/ 	.byte	0x04, 0x0a
        /*008e*/ 	.short	(.L_54 - .L_53)
	.align		4
.L_53:
        /*0090*/ 	.word	index@(.nv.constant0._Z14blurImgKernel2P6uchar3iiPfiS0_)
        /*0094*/ 	.short	0x0380
        /*0096*/ 	.short	0x0028


	//----- nvinfo : EIATTR_SW_WAR
	.align		4
.L_54:
        /*0098*/ 	.byte	0x04, 0x36
        /*009a*/ 	.short	(.L_56 - .L_55)
.L_55:
        /*009c*/ 	.word	0x00000008
.L_56:


//--------------------- .nv.info._Z14blurImgKernel1P6uchar3iiPfiS0_ --------------------------
	.section	.nv.info._Z14blurImgKernel1P6uchar3iiPfiS0_,"",@"SHT_CUDA_INFO"
	.sectionflags	@""
	.align	4


	//----- nvinfo : EIATTR_CUDA_API_VERSION
	.align		4
        /*0000*/ 	.byte	0x04, 0x37
        /*0002*/ 	.short	(.L_58 - .L_57)
.L_57:
        /*0004*/ 	.word	0x00000082


	//----- nvinfo : EIATTR_KPARAM_INFO
	.align		4
.L_58:
        /*0008*/ 	.byte	0x04, 0x17
        /*000a*/ 	.short	(.L_60 - .L_59)
.L_59:
        /*000c*/ 	.word	0x00000000
        /*0010*/ 	.short	0x0005
        /*0012*/ 	.short	0x0020
        /*0014*/ 	.byte	0x00, 0xf5, 0x21, 0x00


	//----- nvinfo : EIATTR_KPARAM_INFO
	.align		4
.L_60:
        /*0018*/ 	.byte	0x04, 0x17
        /*001a*/ 	.short	(.L_62 - .L_61)
.L_61:
        /*001c*/ 	.word	0x00000000
        /*0020*/ 	.short	0x0004
        /*0022*/ 	.short	0x0018
        /*0024*/ 	.byte	0x00, 0xf0, 0x11, 0x00


	//----- nvinfo : EIATTR_KPARAM_INFO
	.align		4
.L_62:
        /*0028*/ 	.byte	0x04, 0x17
        /*002a*/ 	.short	(.L_64 - .L_63)
.L_63:
        /*002c*/ 	.word	0x00000000
        /*0030*/ 	.short	0x0003
        /*0032*/ 	.short	0x0010
        /*0034*/ 	.byte	0x00, 0xf5, 0x21, 0x00


	//----- nvinfo : EIATTR_KPARAM_INFO
	.align		4
.L_64:
        /*0038*/ 	.byte	0x04, 0x17
        /*003a*/ 	.short	(.L_66 - .L_65)
.L_65:
        /*003c*/ 	.word	0x00000000
        /*0040*/ 	.short	0x0002
        /*0042*/ 	.short	0x000c
        /*0044*/ 	.byte	0x00, 0xf0, 0x11, 0x00


	//----- nvinfo : EIATTR_KPARAM_INFO
	.align		4
.L_66:
        /*0048*/ 	.byte	0x04, 0x17
        /*004a*/ 	.short	(.L_68 - .L_67)
.L_67:
        /*004c*/ 	.word	0x00000000
        /*0050*/ 	.short	0x0001
        /*0052*/ 	.short	0x0008
        /*0054*/ 	.byte	0x00, 0xf0, 0x11, 0x00


	//----- nvinfo : EIATTR_KPARAM_INFO
	.align		4
.L_68:
        /*0058*/ 	.byte	0x04, 0x17
        /*005a*/ 	.short	(.L_70 - .L_69)
.L_69:
        /*005c*/ 	.word	0x00000000
        /*0060*/ 	.short	0x0000
        /*0062*/ 	.short	0x0000
        /*0064*/ 	.byte	0x00, 0xf5, 0x21, 0x00


	//----- nvinfo : EIATTR_SPARSE_MMA_MASK
	.align		4
.L_70:
        /*0068*/ 	.byte	0x03, 0x50
        /*006a*/ 	.short	0x0000


	//----- nvinfo : EIATTR_MAXREG_COUNT
	.align		4
        /*006c*/ 	.byte	0x03, 0x1b
        /*006e*/ 	.short	0x00ff


	//----- nvinfo : EIATTR_MERCURY_ISA_VERSION
	.align		4
        /*0070*/ 	.byte	0x03, 0x5f
        /*0072*/ 	.short	0x0101


	//----- nvinfo : EIATTR_VRC_CTA_INIT_COUNT
	.align		4
        /*0074*/ 	.byte	0x02, 0x4a
	.zero		1
	.zero		1


	//----- nvinfo : EIATTR_EXIT_INSTR_OFFSETS
	.align		4
        /*0078*/ 	.byte	0x04, 0x1c
        /*007a*/ 	.short	(.L_72 - .L_71)


	//   ....[0]....
.L_71:
        /*007c*/ 	.word	0x000000c0


	//   ....[1]....
        /*0080*/ 	.word	0x000013d0


	//----- nvinfo : EIATTR_CBANK_PARAM_SIZE
	.align		4
.L_72:
        /*0084*/ 	.byte	0x03, 0x19
        /*0086*/ 	.short	0x0028


	//----- nvinfo : EIATTR_PARAM_CBANK
	.align		4
        /*0088*/ 	.byte	0x04, 0x0a
        /*008a*/ 	.short	(.L_74 - .L_73)
	.align		4
.L_73:
        /*008c*/ 	.word	index@(.nv.constant0._Z14blurImgKernel1P6uchar3iiPfiS0_)
        /*0090*/ 	.short	0x0380
        /*0092*/ 	.short	0x0028


	//----- nvinfo : EIATTR_SW_WAR
	.align		4
.L_74:
        /*0094*/ 	.byte	0x04, 0x36
        /*0096*/ 	.short	(.L_76 - .L_75)
.L_75:
        /*0098*/ 	.word	0x00000008
.L_76:


//--------------------- .nv.callgraph             --------------------------
	.section	.nv.callgraph,"",@"SHT_CUDA_CALLGRAPH"
	.align	4
	.sectionentsize	8
	.align		4
        /*0000*/ 	.word	0x00000000
	.align		4
        /*0004*/ 	.word	0xffffffff
	.align		4
        /*0008*/ 	.word	0x00000000
	.align		4
        /*000c*/ 	.word	0xfffffffe
	.align		4
        /*0010*/ 	.word	0x00000000
	.align		4
        /*0014*/ 	.word	0xfffffffd
	.align		4
        /*0018*/ 	.word	0x00000000
	.align		4
        /*001c*/ 	.word	0xfffffffc


//--------------------- .nv.constant3             --------------------------
	.section	.nv.constant3,"a",@progbits
	.align	4
.nv.constant3:
	.type		dc_filter,@object
	.size		dc_filter,(.L_0 - dc_filter)
dc_filter:
	.zero		324
.L_0:


//--------------------- .text._Z14blurImgKernel3P6uchar3iiiS0_ --------------------------
	.section	.text._Z14blurImgKernel3P6uchar3iiiS0_,"ax",@progbits
	.align	128
        .global         _Z14blurImgKernel3P6uchar3iiiS0_
        .type           _Z14blurImgKernel3P6uchar3iiiS0_,@function
        .size           _Z14blurImgKernel3P6uchar3iiiS0_,(.L_x_24 - _Z14blurImgKernel3P6uchar3iiiS0_)
        .other          _Z14blurImgKernel3P6uchar3iiiS0_,@"STO_CUDA_ENTRY STV_DEFAULT"
_Z14blurImgKernel3P6uchar3iiiS0_:
.text._Z14blurImgKernel3P6uchar3iiiS0_:
[----:B------:R-:W-:Y:S01]  /*0000*/  LDC R1, c[0x0][0x37c] ;  /* 0x0000df00ff017b82 */ /* 0x000fe20000000800 */
[----:B------:R-:W0:Y:S01]  /*0010*/  S2R R0, SR_TID.Y ;  /* 0x0000000000007919 */ /* 0x000e220000002200 */
[----:B------:R-:W1:Y:S06]  /*0020*/  LDCU UR19, c[0x0][0x390] ;  /* 0x00007200ff1377ac */ /* 0x000e6c0008000800 */
[----:B------:R-:W2:Y:S01]  /*0030*/  S2UR UR5, SR_CTAID.X ;  /* 0x00000000000579c3 */ /* 0x000ea20000002500 */
[----:B------:R-:W3:Y:S01]  /*0040*/  S2R R11, SR_TID.X ;  /* 0x00000000000b7919 */ /* 0x000ee20000002100 */
[----:B------:R-:W4:Y:S01]  /*0050*/  LDCU UR7, c[0x0][0x364] ;  /* 0x00006c80ff0777ac */ /* 0x000f220008000800 */
[----:B------:R-:W2:Y:S05]  /*0060*/  LDCU UR8, c[0x0][0x360] ;  /* 0x00006c00ff0877ac */ /* 0x000eaa0008000800 */
[----:B------:R-:W4:Y:S01]  /*0070*/  S2UR UR4, SR_CTAID.Y ;  /* 0x00000000000479c3 */ /* 0x000f220000002600 */
[----:B------:R-:W5:Y:S07]  /*0080*/  LDCU.64 UR12, c[0x0][0x358] ;  /* 0x00006b00ff0c77ac */ /* 0x000f6e0008000a00 */
[----:B------:R-:W5:Y:S01]  /*0090*/  LDC R27, c[0x0][0x38c] ;  /* 0x0000e300ff1b7b82 */ /* 0x000f620000000800 */
[----:B-1----:R-:W-:-:S04]  /*00a0*/  ULEA.HI UR6, UR19, UR19, URZ, 0x1 ;  /* 0x0000001313067291 */ /* 0x002fc8000f8f08ff */
[----:B------:R-:W-:Y:S02]  /*00b0*/  USHF.R.S32.HI UR9, URZ, 0x1, UR6 ;  /* 0x00000001ff097899 */ /* 0x000fe40008011406 */
[----:B------:R-:W-:Y:S01]  /*00c0*/  ULOP3.LUT UR6, UR6, 0xfffffffe, URZ, 0xc0, !UPT ;  /* 0xfffffffe06067892 */ /* 0x000fe2000f8ec0ff */
[----:B------:R-:W1:Y:S01]  /*00d0*/  LDC R20, c[0x0][0x388] ;  /* 0x0000e200ff147b82 */ /* 0x000e620000000800 */
[----:B--2---:R-:W-:Y:S02]  /*00e0*/  UIMAD UR5, UR5, UR8, URZ ;  /* 0x00000008050572a4 */ /* 0x004fe4000f8e02ff */
[----:B------:R-:W-:Y:S01]  /*00f0*/  UIADD3 UR6, UPT, UPT, UR6, UR8, URZ ;  /* 0x0000000806067290 */ /* 0x000fe2000fffe0ff */
[----:B0-----:R-:W-:-:S03]  /*0100*/  VIADD R17, R0, UR9 ;  /* 0x0000000900117c36 */ /* 0x001fc60008000000 */
[----:B------:R-:W-:Y:S02]  /*0110*/  UIADD3 UR8, UPT, UPT, -UR9, UR6, URZ ;  /* 0x0000000609087290 */ /* 0x000fe4000fffe1ff */
[----:B----4-:R-:W-:Y:S01]  /*0120*/  UIMAD UR4, UR4, UR7, URZ ;  /* 0x00000007040472a4 */ /* 0x010fe2000f8e02ff */
[----:B---3--:R-:W-:Y:S01]  /*0130*/  VIMNMX R2, PT, PT, R0, R11, PT ;  /* 0x0000000b00027248 */ /* 0x008fe20003fe0100 */
[C---:B------:R-:W-:Y:S02]  /*0140*/  VIADD R14, R11.reuse, UR9 ;  /* 0x000000090b0e7c36 */ /* 0x040fe40008000000 */
[----:B------:R-:W-:Y:S01]  /*0150*/  VIADD R13, R11, UR5 ;  /* 0x000000050b0d7c36 */ /* 0x000fe20008000000 */
[----:B------:R-:W-:Y:S01]  /*0160*/  ISETP.GE.AND P3, PT, R2, UR9, PT ;  /* 0x0000000902007c0c */ /* 0x000fe2000bf66270 */
[----:B------:R-:W-:Y:S02]  /*0170*/  UIADD3 UR7, UPT, UPT, UR9, UR7, URZ ;  /* 0x0000000709077290 */ /* 0x000fe4000fffe0ff */
[----:B------:R-:W-:Y:S01]  /*0180*/  IADD3 R19, PT, PT, R14, UR9, RZ ;  /* 0x000000090e137c10 */ /* 0x000fe2000fffe0ff */
[----:B------:R-:W-:-:S02]  /*0190*/  VIADD R12, R17, UR9 ;  /* 0x00000009110c7c36 */ /* 0x000fc40008000000 */
[----:B------:R-:W-:Y:S01]  /*01a0*/  VIADD R10, R0, UR4 ;  /* 0x00000004000a7c36 */ /* 0x000fe20008000000 */
[----:B------:R-:W-:Y:S02]  /*01b0*/  ISETP.GE.U32.AND P2, PT, R19, UR8, PT ;  /* 0x0000000813007c0c */ /* 0x000fe4000bf46070 */
[----:B------:R-:W-:-:S04]  /*01c0*/  ISETP.GE.U32.AND P0, PT, R12, UR7, PT ;  /* 0x000000070c007c0c */ /* 0x000fc8000bf06070 */
[----:B------:R-:W0:Y:S01]  /*01d0*/  @!P3 LDC.64 R22, c[0x0][0x380] ;  /* 0x0000e000ff16bb82 */ /* 0x000e220000000a00 */
[----:B------:R-:W-:Y:S02]  /*01e0*/  ISETP.GE.AND P4, PT, R0, UR9, !P2 ;  /* 0x0000000900007c0c */ /* 0x000fe4000d786270 */
[----:B------:R-:W-:Y:S02]  /*01f0*/  ISETP.GE.AND P0, PT, R11, UR9, !P0 ;  /* 0x000000090b007c0c */ /* 0x000fe4000c706270 */
[----:B-----5:R-:W-:Y:S02]  /*0200*/  ISETP.GE.AND P1, PT, R10, R27, PT ;  /* 0x0000001b0a00720c */ /* 0x020fe40003f26270 */
[----:B------:R-:W-:Y:S02]  /*0210*/  ISETP.LT.U32.AND P2, PT, R12, UR7, !P2 ;  /* 0x000000070c007c0c */ /* 0x000fe4000d741070 */
[----:B-1----:R-:W-:Y:S02]  /*0220*/  ISETP.LT.AND P1, PT, R13, R20, !P1 ;  /* 0x000000140d00720c */ /* 0x002fe40004f21270 */
[----:B------:R-:W-:-:S02]  /*0230*/  @!P3 VIADDMNMX R3, R10, -UR9, RZ, !PT ;  /* 0x800000090a03bc46 */ /* 0x000fc4000f8001ff */
[----:B------:R-:W-:Y:S01]  /*0240*/  @!P3 VIADDMNMX R2, R13, -UR9, RZ, !PT ;  /* 0x800000090d02bc46 */ /* 0x000fe2000f8001ff */
[----:B------:R-:W1:Y:S04]  /*0250*/  @!P4 LDC.64 R8, c[0x0][0x380] ;  /* 0x0000e000ff08cb82 */ /* 0x000e680000000a00 */
[----:B------:R-:W-:-:S04]  /*0260*/  @!P3 IMAD R3, R3, R20, R2 ;  /* 0x000000140303b224 */ /* 0x000fc800078e0202 */
[----:B------:R-:W2:Y:S01]  /*0270*/  @!P0 LDC.64 R6, c[0x0][0x380] ;  /* 0x0000e000ff068b82 */ /* 0x000ea20000000a00 */
[----:B0-----:R-:W-:-:S04]  /*0280*/  @!P3 IMAD.WIDE R22, R3, 0x3, R22 ;  /* 0x000000030316b825 */ /* 0x001fc800078e0216 */
[----:B------:R-:W-:Y:S01]  /*0290*/  VIADD R21, R20, 0xffffffff ;  /* 0xffffffff14157836 */ /* 0x000fe20000000000 */
[----:B------:R-:W-:Y:S02]  /*02a0*/  @!P4 VIADDMNMX R26, R10, -UR9, RZ, !PT ;  /* 0x800000090a1acc46 */ /* 0x000fe4000f8001ff */
[----:B------:R-:W0:Y:S01]  /*02b0*/  @!P2 LDC.64 R4, c[0x0][0x380] ;  /* 0x0000e000ff04ab82 */ /* 0x000e220000000a00 */
[----:B------:R-:W-:Y:S01]  /*02c0*/  VIADD R24, R27, 0xffffffff ;  /* 0xffffffff1b187836 */ /* 0x000fe20000000000 */
[----:B------:R-:W3:Y:S06]  /*02d0*/  @!P3 LDG.E.U8 R16, desc[UR12][R22.64] ;  /* 0x0000000c1610b981 */ /* 0x000eec000c1e1100 */
[----:B------:R-:W4:Y:S01]  /*02e0*/  @P1 LDC.64 R2, c[0x0][0x380] ;  /* 0x0000e000ff021b82 */ /* 0x000f220000000a00 */
[----:B------:R-:W-:Y:S01]  /*02f0*/  @!P4 VIADDMNMX R25, R14, UR5, R21, PT ;  /* 0x000000050e19cc46 */ /* 0x000fe2000b800115 */
[----:B------:R-:W5:Y:S04]  /*0300*/  @!P3 LDG.E.U8 R18, desc[UR12][R22.64+0x1] ;  /* 0x0000010c1612b981 */ /* 0x000f68000c1e1100 */
[----:B------:R2:W5:Y:S01]  /*0310*/  @!P3 LDG.E.U8 R15, desc[UR12][R22.64+0x2] ;  /* 0x0000020c160fb981 */ /* 0x000562000c1e1100 */
[----:B------:R-:W-:Y:S01]  /*0320*/  @!P4 IMAD R25, R26, R20, R25 ;  /* 0x000000141a19c224 */ /* 0x000fe200078e0219 */
[----:B------:R-:W-:-:S02]  /*0330*/  @!P2 VIADDMNMX R26, R14, UR5, R21, PT ;  /* 0x000000050e1aac46 */ /* 0x000fc4000b800115 */
[----:B------:R-:W-:Y:S01]  /*0340*/  @!P2 VIADDMNMX R21, R17, UR4, R24, PT ;  /* 0x000000041115ac46 */ /* 0x000fe2000b800118 */
[----:B-1----:R-:W-:-:S04]  /*0350*/  @!P4 IMAD.WIDE R8, R25, 0x3, R8 ;  /* 0x000000031908c825 */ /* 0x002fc800078e0208 */
[----:B------:R-:W-:Y:S01]  /*0360*/  @!P2 IMAD R25, R21, R20, R26 ;  /* 0x000000141519a224 */ /* 0x000fe200078e021a */
[----:B--2---:R-:W-:Y:S01]  /*0370*/  @!P0 VIADDMNMX R22, R13, -UR9, RZ, !PT ;  /* 0x800000090d168c46 */ /* 0x004fe2000f8001ff */
[----:B------:R-:W2:Y:S01]  /*0380*/  @!P4 LDG.E.U8 R21, desc[UR12][R8.64+0x1] ;  /* 0x0000010c0815c981 */ /* 0x000ea2000c1e1100 */
[----:B------:R-:W-:-:S05]  /*0390*/  @!P0 VIADDMNMX R23, R17, UR4, R24, PT ;  /* 0x0000000411178c46 */ /* 0x000fca000b800118 */
[-C--:B------:R-:W-:Y:S02]  /*03a0*/  @!P0 IMAD R23, R23, R20.reuse, R22 ;  /* 0x0000001417178224 */ /* 0x080fe400078e0216 */
[----:B0-----:R-:W-:Y:S01]  /*03b0*/  @!P2 IMAD.WIDE R4, R25, 0x3, R4 ;  /* 0x000000031904a825 */ /* 0x001fe200078e0204 */
[----:B------:R-:W2:Y:S03]  /*03c0*/  @!P4 LDG.E.U8 R22, desc[UR12][R8.64+0x2] ;  /* 0x0000020c0816c981 */ /* 0x000ea6000c1e1100 */
[----:B------:R-:W-:Y:S01]  /*03d0*/  @!P0 IMAD.WIDE R6, R23, 0x3, R6 ;  /* 0x0000000317068825 */ /* 0x000fe200078e0206 */
[----:B------:R-:W2:Y:S03]  /*03e0*/  @!P2 LDG.E.U8 R26, desc[UR12][R4.64] ;  /* 0x0000000c041aa981 */ /* 0x000ea6000c1e1100 */
[----:B------:R-:W-:Y:S01]  /*03f0*/  @P1 IMAD R23, R10, R20, R13 ;  /* 0x000000140a171224 */ /* 0x000fe200078e020d */
[----:B------:R-:W2:Y:S03]  /*0400*/  @!P0 LDG.E.U8 R24, desc[UR12][R6.64+0x1] ;  /* 0x0000010c06188981 */ /* 0x000ea6000c1e1100 */
[----:B----4-:R-:W-:Y:S01]  /*0410*/  @P1 IMAD.WIDE R2, R23, 0x3, R2 ;  /* 0x0000000317021825 */ /* 0x010fe200078e0202 */
[----:B------:R-:W4:Y:S04]  /*0420*/  @!P4 LDG.E.U8 R20, desc[UR12][R8.64] ;  /* 0x0000000c0814c981 */ /* 0x000f28000c1e1100 */
[----:B------:R-:W4:Y:S04]  /*0430*/  @!P0 LDG.E.U8 R23, desc[UR12][R6.64] ;  /* 0x0000000c06178981 */ /* 0x000f28000c1e1100 */
[----:B------:R0:W4:Y:S04]  /*0440*/  @!P0 LDG.E.U8 R27, desc[UR12][R6.64+0x2] ;  /* 0x0000020c061b8981 */ /* 0x000128000c1e1100 */
[----:B------:R-:W4:Y:S04]  /*0450*/  @!P2 LDG.E.U8 R25, desc[UR12][R4.64+0x1] ;  /* 0x0000010c0419a981 */ /* 0x000f28000c1e1100 */
[----:B------:R-:W4:Y:S04]  /*0460*/  @P1 LDG.E.U8 R29, desc[UR12][R2.64] ;  /* 0x0000000c021d1981 */ /* 0x000f28000c1e1100 */
[----:B------:R-:W4:Y:S04]  /*0470*/  @P1 LDG.E.U8 R28, desc[UR12][R2.64+0x1] ;  /* 0x0000010c021c1981 */ /* 0x000f28000c1e1100 */
[----:B------:R1:W4:Y:S04]  /*0480*/  @!P2 LDG.E.U8 R4, desc[UR12][R4.64+0x2] ;  /* 0x0000020c0404a981 */ /* 0x000328000c1e1100 */
[----:B------:R1:W4:Y:S01]  /*0490*/  @P1 LDG.E.U8 R8, desc[UR12][R2.64+0x2] ;  /* 0x0000020c02081981 */ /* 0x000322000c1e1100 */
[----:B0-----:R-:W0:Y:S01]  /*04a0*/  @!P3 S2R R6, SR_CgaCtaId ;  /* 0x000000000006b919 */ /* 0x001e220000008800 */
[----:B------:R-:W-:Y:S01]  /*04b0*/  @!P3 MOV R9, 0x400 ;  /* 0x000004000009b802 */ /* 0x000fe20000000f00 */
[----:B------:R-:W0:Y:S01]  /*04c0*/  @!P4 S2R R7, SR_CgaCtaId ;  /* 0x000000000007c919 */ /* 0x000e220000008800 */
[----:B-1----:R-:W1:Y:S02]  /*04d0*/  @!P2 S2R R5, SR_CgaCtaId ;  /* 0x000000000005a919 */ /* 0x002e640000008800 */
[----:B0-----:R-:W-:Y:S01]  /*04e0*/  @!P3 LEA R6, R6, R9, 0x18 ;  /* 0x000000090606b211 */ /* 0x001fe200078ec0ff */
[----:B------:R-:W-:-:S04]  /*04f0*/  @!P3 IMAD R9, R0, UR6, R11 ;  /* 0x000000060009bc24 */ /* 0x000fc8000f8e020b */
[----:B------:R-:W-:Y:S02]  /*0500*/  @!P3 IMAD R9, R9, 0x3, R6 ;  /* 0x000000030909b824 */ /* 0x000fe400078e0206 */
[----:B------:R-:W0:Y:S01]  /*0510*/  @!P0 S2R R6, SR_CgaCtaId ;  /* 0x0000000000068919 */ /* 0x000e220000008800 */
[----:B------:R-:W5:Y:S01]  /*0520*/  @P1 S2R R2, SR_CgaCtaId ;  /* 0x0000000000021919 */ /* 0x000f620000008800 */
[----:B------:R-:W-:-:S04]  /*0530*/  @!P4 MOV R3, 0x400 ;  /* 0x000004000003c802 */ /* 0x000fc80000000f00 */
[----:B------:R-:W-:Y:S02]  /*0540*/  @!P4 LEA R7, R7, R3, 0x18 ;  /* 0x000000030707c211 */ /* 0x000fe400078ec0ff */
[----:B------:R-:W-:Y:S01]  /*0550*/  @!P0 MOV R3, 0x400 ;  /* 0x0000040000038802 */ /* 0x000fe20000000f00 */
[----:B------:R-:W-:-:S03]  /*0560*/  @P1 IMAD R14, R17, UR6, R14 ;  /* 0x00000006110e1c24 */ /* 0x000fc6000f8e020e */
[----:B0-----:R-:W-:Y:S02]  /*0570*/  @!P0 LEA R6, R6, R3, 0x18 ;  /* 0x0000000306068211 */ /* 0x001fe400078ec0ff */
[----:B------:R-:W-:-:S04]  /*0580*/  @!P2 MOV R3, 0x400 ;  /* 0x000004000003a802 */ /* 0x000fc80000000f00 */
[----:B-1----:R-:W-:Y:S01]  /*0590*/  @!P2 LEA R5, R5, R3, 0x18 ;  /* 0x000000030505a211 */ /* 0x002fe200078ec0ff */
[----:B------:R-:W-:-:S04]  /*05a0*/  @!P4 IMAD R3, R0, UR6, R19 ;  /* 0x000000060003cc24 */ /* 0x000fc8000f8e0213 */
[----:B------:R-:W-:Y:S02]  /*05b0*/  @!P4 IMAD R3, R3, 0x3, R7 ;  /* 0x000000030303c824 */ /* 0x000fe400078e0207 */
[----:B------:R-:W-:-:S04]  /*05c0*/  @!P0 IMAD R7, R12, UR6, R11 ;  /* 0x000000060c078c24 */ /* 0x000fc8000f8e020b */
[----:B------:R-:W-:Y:S01]  /*05d0*/  @!P0 IMAD R6, R7, 0x3, R6 ;  /* 0x0000000307068824 */ /* 0x000fe200078e0206 */
[----:B---3--:R0:W-:Y:S04]  /*05e0*/  @!P3 STS.U8 [R9], R16 ;  /* 0x000000100900b388 */ /* 0x0081e80000000000 */
[----:B-----5:R-:W-:Y:S04]  /*05f0*/  @!P3 STS.U8 [R9+0x1], R18 ;  /* 0x000001120900b388 */ /* 0x020fe80000000000 */
[----:B------:R1:W-:Y:S01]  /*0600*/  @!P3 STS.U8 [R9+0x2], R15 ;  /* 0x0000020f0900b388 */ /* 0x0003e20000000000 */
[----:B0-----:R-:W-:Y:S01]  /*0610*/  @!P2 IMAD R16, R12, UR6, R19 ;  /* 0x000000060c10ac24 */ /* 0x001fe2000f8e0213 */
[----:B-1----:R-:W-:-:S04]  /*0620*/  @P1 MOV R9, 0x400 ;  /* 0x0000040000091802 */ /* 0x002fc80000000f00 */
[----:B------:R-:W-:Y:S01]  /*0630*/  @P1 LEA R7, R2, R9, 0x18 ;  /* 0x0000000902071211 */ /* 0x000fe200078ec0ff */
[----:B------:R-:W-:Y:S01]  /*0640*/  @!P2 IMAD R5, R16, 0x3, R5 ;  /* 0x000000031005a824 */ /* 0x000fe200078e0205 */
[----:B--2---:R0:W-:Y:S03]  /*0650*/  @!P4 STS.U8 [R3+0x1], R21 ;  /* 0x000001150300c388 */ /* 0x0041e60000000000 */
[----:B------:R-:W-:Y:S01]  /*0660*/  @P1 IMAD R7, R14, 0x3, R7 ;  /* 0x000000030e071824 */ /* 0x000fe200078e0207 */
[----:B------:R0:W-:Y:S04]  /*0670*/  @!P4 STS.U8 [R3+0x2], R22 ;  /* 0x000002160300c388 */ /* 0x0001e80000000000 */
[----:B----4-:R0:W-:Y:S04]  /*0680*/  @!P4 STS.U8 [R3], R20 ;  /* 0x000000140300c388 */ /* 0x0101e80000000000 */
[----:B------:R0:W-:Y:S04]  /*0690*/  @!P0 STS.U8 [R6], R23 ;  /* 0x0000001706008388 */ /* 0x0001e80000000000 */
[----:B------:R0:W-:Y:S04]  /*06a0*/  @!P0 STS.U8 [R6+0x1], R24 ;  /* 0x0000011806008388 */ /* 0x0001e80000000000 */
[----:B------:R0:W-:Y:S04]  /*06b0*/  @!P0 STS.U8 [R6+0x2], R27 ;  /* 0x0000021b06008388 */ /* 0x0001e80000000000 */
[----:B------:R0:W-:Y:S04]  /*06c0*/  @!P2 STS.U8 [R5], R26 ;  /* 0x0000001a0500a388 */ /* 0x0001e80000000000 */
[----:B------:R0:W-:Y:S04]  /*06d0*/  @!P2 STS.U8 [R5+0x1], R25 ;  /* 0x000001190500a388 */ /* 0x0001e80000000000 */
[----:B------:R0:W-:Y:S04]  /*06e0*/  @!P2 STS.U8 [R5+0x2], R4 ;  /* 0x000002040500a388 */ /* 0x0001e80000000000 */
[----:B------:R0:W-:Y:S04]  /*06f0*/  @P1 STS.U8 [R7], R29 ;  /* 0x0000001d07001388 */ /* 0x0001e80000000000 */
[----:B------:R0:W-:Y:S04]  /*0700*/  @P1 STS.U8 [R7+0x1], R28 ;  /* 0x0000011c07001388 */ /* 0x0001e80000000000 */
[----:B------:R0:W-:Y:S01]  /*0710*/  @P1 STS.U8 [R7+0x2], R8 ;  /* 0x0000020807001388 */ /* 0x0001e20000000000 */
[----:B------:R-:W-:Y:S06]  /*0720*/  BAR.SYNC.DEFER_BLOCKING 0x0 ;  /* 0x0000000000007b1d */ /* 0x000fec0000010000 */
[----:B------:R-:W-:Y:S05]  /*0730*/  @!P1 EXIT ;  /* 0x000000000000994d */ /* 0x000fea0003800000 */
[----:B------:R-:W-:Y:S01]  /*0740*/  UISETP.GE.AND UP0, UPT, UR19, 0x1, UPT ;  /* 0x000000011300788c */ /* 0x000fe2000bf06270 */
[----:B------:R-:W-:Y:S02]  /*0750*/  HFMA2 R12, -RZ, RZ, 0, 0 ;  /* 0x00000000ff0c7431 */ /* 0x000fe400000001ff */
[----:B------:R-:W-:Y:S02]  /*0760*/  IMAD.MOV.U32 R9, RZ, RZ, RZ ;  /* 0x000000ffff097224 */ /* 0x000fe400078e00ff */
[----:B------:R-:W-:-:S04]  /*0770*/  IMAD.MOV.U32 R17, RZ, RZ, RZ ;  /* 0x000000ffff117224 */ /* 0x000fc800078e00ff */
[----:B------:R-:W-:Y:S05]  /*0780*/  BRA.U !UP0, `(.L_x_0) ;  /* 0x0000000d08787547 */ /* 0x000fea000b800000 */
[----:B0-----:R-:W0:Y:S01]  /*0790*/  S2R R3, SR_CgaCtaId ;  /* 0x0000000000037919 */ /* 0x001e220000008800 */
[----:B------:R-:W-:Y:S01]  /*07a0*/  MOV R2, 0x400 ;  /* 0x0000040000027802 */ /* 0x000fe20000000f00 */
[----:B------:R-:W-:Y:S01]  /*07b0*/  ULOP3.LUT UR7, UR19, 0x7ffffff8, URZ, 0xc0, !UPT ;  /* 0x7ffffff813077892 */ /* 0x000fe2000f8ec0ff */
[----:B------:R-:W-:Y:S01]  /*07c0*/  IMAD.MOV.U32 R17, RZ, RZ, RZ ;  /* 0x000000ffff117224 */ /* 0x000fe200078e00ff */
[----:B------:R-:W-:Y:S01]  /*07d0*/  MOV R9, RZ ;  /* 0x000000ff00097202 */ /* 0x000fe20000000f00 */
[----:B------:R-:W-:Y:S01]  /*07e0*/  IMAD.MOV.U32 R12, RZ, RZ, RZ ;  /* 0x000000ffff0c7224 */ /* 0x000fe200078e00ff */
[----:B------:R-:W-:Y:S02]  /*07f0*/  ULOP3.LUT UR14, UR19, 0x7, URZ, 0xc0, !UPT ;  /* 0x00000007130e7892 */ /* 0x000fe4000f8ec0ff */
[----:B------:R-:W-:Y:S02]  /*0800*/  ULOP3.LUT UR15, UR19, 0x3, URZ, 0xc0, !UPT ;  /* 0x00000003130f7892 */ /* 0x000fe4000f8ec0ff */
[----:B------:R-:W-:Y:S01]  /*0810*/  UIADD3 UR10, UPT, UPT, -UR7, URZ, URZ ;  /* 0x000000ff070a7290 */ /* 0x000fe2000fffe1ff */
[----:B------:R-:W-:Y:S01]  /*0820*/  UMOV UR4, URZ ;  /* 0x000000ff00047c82 */ /* 0x000fe20008000000 */
[----:B0-----:R-:W-:-:S05]  /*0830*/  LEA R2, R3, R2, 0x18 ;  /* 0x0000000203027211 */ /* 0x001fca00078ec0ff */
[----:B------:R-:W-:-:S04]  /*0840*/  IMAD R3, R11, 0x3, R2 ;  /* 0x000000030b037824 */ /* 0x000fc800078e0202 */
[----:B------:R-:W-:-:S07]  /*0850*/  VIADD R3, R3, 0xb ;  /* 0x0000000b03037836 */ /* 0x000fce0000000000 */
.L_x_6:
[----:B------:R-:W0:Y:S01]  /*0860*/  LDCU UR20, c[0x0][0x390] ;  /* 0x00007200ff1477ac */ /* 0x000e220008000800 */
[----:B------:R-:W-:Y:S01]  /*0870*/  IADD3 R2, PT, PT, R0, UR4, RZ ;  /* 0x0000000400027c10 */ /* 0x000fe2000fffe0ff */
[----:B------:R-:W-:-:S04]  /*0880*/  UMOV UR5, URZ ;  /* 0x000000ff00057c82 */ /* 0x000fc80008000000 */
[----:B------:R-:W-:Y:S01]  /*0890*/  IMAD R4, R2, UR6, R11 ;  /* 0x0000000602047c24 */ /* 0x000fe2000f8e020b */
[----:B0-----:R-:W-:Y:S02]  /*08a0*/  UISETP.GE.U32.AND UP1, UPT, UR20, 0x8, UPT ;  /* 0x000000081400788c */ /* 0x001fe4000bf26070 */
[----:B------:R-:W-:Y:S02]  /*08b0*/  UIMAD UR11, UR4, UR20, URZ ;  /* 0x00000014040b72a4 */ /* 0x000fe4000f8e02ff */
[----:B------:R-:W-:-:S04]  /*08c0*/  UIADD3 UR4, UPT, UPT, UR4, 0x1, URZ ;  /* 0x0000000104047890 */ /* 0x000fc8000fffe0ff */
[----:B------:R-:W-:Y:S01]  /*08d0*/  UISETP.NE.AND UP0, UPT, UR4, UR20, UPT ;  /* 0x000000140400728c */ /* 0x000fe2000bf05270 */
[----:B------:R-:W-:Y:S10]  /*08e0*/  BRA.U !UP1, `(.L_x_1) ;  /* 0x00000005096c7547 */ /* 0x000ff4000b800000 */
[----:B------:R-:W-:Y:S01]  /*08f0*/  IMAD R2, R2, UR6, RZ ;  /* 0x0000000602027c24 */ /* 0x000fe2000f8e02ff */
[----:B------:R-:W-:Y:S01]  /*0900*/  UMOV UR8, 0x10 ;  /* 0x0000001000087882 */ /* 0x000fe20000000000 */
[----:B------:R-:W-:Y:S01]  /*0910*/  UMOV UR5, UR10 ;  /* 0x0000000a00057c82 */ /* 0x000fe20008000000 */
[----:B------:R-:W-:Y:S01]  /*0920*/  UIMAD UR8, UR11, 0x4, UR8 ;  /* 0x000000040b0878a4 */ /* 0x000fe2000f8e0208 */
[----:B------:R-:W-:-:S11]  /*0930*/  IMAD R2, R2, 0x3, R3 ;  /* 0x0000000302027824 */ /* 0x000fd600078e0203 */
.L_x_2:
[----:B------:R-:W0:Y:S01]  /*0940*/  LDS.U8 R6, [R2+-0xb] ;  /* 0xfffff50002067984 */ /* 0x000e220000000000 */
[----:B------:R-:W1:Y:S03]  /*0950*/  LDCU UR9, c[0x3][UR8+-0x10] ;  /* 0x00fffe00080977ac */ /* 0x000e660008000800 */
[----:B------:R-:W2:Y:S01]  /*0960*/  LDS.U8 R14, [R2+-0xa] ;  /* 0xfffff600020e7984 */ /* 0x000ea20000000000 */
[----:B------:R-:W3:Y:S03]  /*0970*/  LDCU UR16, c[0x3][UR8+-0xc] ;  /* 0x00fffe80081077ac */ /* 0x000ee60008000800 */
[----:B------:R-:W4:Y:S01]  /*0980*/  LDS.U8 R23, [R2+-0x9] ;  /* 0xfffff70002177984 */ /* 0x000f220000000000 */
[----:B------:R-:W5:Y:S03]  /*0990*/  LDCU UR17, c[0x3][UR8+-0x8] ;  /* 0x00ffff00081177ac */ /* 0x000f660008000800 */
[----:B------:R-:W3:Y:S01]  /*09a0*/  LDS.U8 R18, [R2+-0x8] ;  /* 0xfffff80002127984 */ /* 0x000ee20000000000 */
[----:B------:R-:W5:Y:S03]  /*09b0*/  LDCU UR18, c[0x3][UR8+0x8] ;  /* 0x00c00100081277ac */ /* 0x000f660008000800 */
[----:B------:R-:W5:Y:S01]  /*09c0*/  LDS.U8 R19, [R2+-0x7] ;  /* 0xfffff90002137984 */ /* 0x000f620000000000 */
[----:B------:R-:W-:-:S03]  /*09d0*/  UIADD3 UR5, UPT, UPT, UR5, 0x8, URZ ;  /* 0x0000000805057890 */ /* 0x000fc6000fffe0ff */
[----:B------:R-:W5:Y:S01]  /*09e0*/  LDS.U8 R20, [R2+-0x6] ;  /* 0xfffffa0002147984 */ /* 0x000f620000000000 */
[----:B------:R-:W-:-:S03]  /*09f0*/  UISETP.NE.AND UP1, UPT, UR5, URZ, UPT ;  /* 0x000000ff0500728c */ /* 0x000fc6000bf25270 */
[----:B------:R-:W5:Y:S04]  /*0a00*/  LDS.U8 R7, [R2+-0x5] ;  /* 0xfffffb0002077984 */ /* 0x000f680000000000 */
[----:B------:R-:W5:Y:S04]  /*0a10*/  LDS.U8 R5, [R2+-0x3] ;  /* 0xfffffd0002057984 */ /* 0x000f680000000000 */
[----:B------:R-:W5:Y:S04]  /*0a20*/  LDS.U8 R8, [R2+-0x4] ;  /* 0xfffffc0002087984 */ /* 0x000f680000000000 */
[----:B------:R-:W5:Y:S01]  /*0a30*/  LDS.U8 R16, [R2+0x1] ;  /* 0x0000010002107984 */ /* 0x000f620000000000 */
[----:B0-----:R-:W-:-:S03]  /*0a40*/  I2FP.F32.U32 R21, R6 ;  /* 0x0000000600157245 */ /* 0x001fc60000201000 */
[----:B------:R-:W0:Y:S01]  /*0a50*/  LDS.U8 R15, [R2+0x2] ;  /* 0x00000200020f7984 */ /* 0x000e220000000000 */
[----:B--2---:R-:W-:Y:S01]  /*0a60*/  I2FP.F32.U32 R14, R14 ;  /* 0x0000000e000e7245 */ /* 0x004fe20000201000 */
[----:B-1----:R-:W-:Y:S02]  /*0a70*/  FFMA R21, R21, UR9, R12 ;  /* 0x0000000915157c23 */ /* 0x002fe4000800000c */
[----:B------:R-:W1:Y:S01]  /*0a80*/  LDS.U8 R6, [R2+-0x2] ;  /* 0xfffffe0002067984 */ /* 0x000e620000000000 */
[----:B----4-:R-:W-:Y:S01]  /*0a90*/  I2FP.F32.U32 R24, R23 ;  /* 0x0000001700187245 */ /* 0x010fe20000201000 */
[----:B------:R-:W-:Y:S02]  /*0aa0*/  FFMA R22, R14, UR9, R9 ;  /* 0x000000090e167c23 */ /* 0x000fe40008000009 */
[----:B------:R-:W2:Y:S01]  /*0ab0*/  LDS.U8 R12, [R2] ;  /* 0x00000000020c7984 */ /* 0x000ea20000000000 */
[----:B---3--:R-:W-:Y:S01]  /*0ac0*/  I2FP.F32.U32 R26, R18 ;  /* 0x00000012001a7245 */ /* 0x008fe20000201000 */
[----:B------:R-:W-:-:S02]  /*0ad0*/  FFMA R18, R24, UR9, R17 ;  /* 0x0000000918127c23 */ /* 0x000fc40008000011 */
[----:B------:R-:W3:Y:S01]  /*0ae0*/  LDS.U8 R14, [R2+-0x1] ;  /* 0xffffff00020e7984 */ /* 0x000ee20000000000 */
[----:B------:R-:W4:Y:S01]  /*0af0*/  LDCU UR9, c[0x3][UR8+-0x4] ;  /* 0x00ffff80080977ac */ /* 0x000f220008000800 */
[----:B-----5:R-:W-:Y:S01]  /*0b00*/  I2FP.F32.U32 R19, R19 ;  /* 0x0000001300137245 */ /* 0x020fe20000201000 */
[----:B------:R-:W-:Y:S01]  /*0b10*/  FFMA R23, R26, UR16, R21 ;  /* 0x000000101a177c23 */ /* 0x000fe20008000015 */
[----:B------:R-:W5:Y:S01]  /*0b20*/  LDS.U8 R9, [R2+0x3] ;  /* 0x0000030002097984 */ /* 0x000f620000000000 */
[----:B------:R-:W-:Y:S02]  /*0b30*/  I2FP.F32.U32 R25, R20 ;  /* 0x0000001400197245 */ /* 0x000fe40000201000 */
[----:B------:R-:W-:Y:S01]  /*0b40*/  FFMA R24, R19, UR16, R22 ;  /* 0x0000001013187c23 */ /* 0x000fe20008000016 */
[----:B------:R-:W5:Y:S01]  /*0b50*/  LDS.U8 R17, [R2+0x4] ;  /* 0x0000040002117984 */ /* 0x000f620000000000 */
[----:B------:R-:W-:Y:S01]  /*0b60*/  I2FP.F32.U32 R26, R7 ;  /* 0x00000007001a7245 */ /* 0x000fe20000201000 */
[----:B------:R-:W-:-:S02]  /*0b70*/  FFMA R22, R25, UR16, R18 ;  /* 0x0000001019167c23 */ /* 0x000fc40008000012 */
[----:B------:R-:W5:Y:S01]  /*0b80*/  LDS.U8 R19, [R2+0x6] ;  /* 0x0000060002137984 */ /* 0x000f620000000000 */
[----:B------:R-:W3:Y:S01]  /*0b90*/  LDCU UR16, c[0x3][UR8] ;  /* 0x00c00000081077ac */ /* 0x000ee20008000800 */
[----:B------:R-:W-:Y:S01]  /*0ba0*/  I2FP.F32.U32 R25, R5 ;  /* 0x0000000500197245 */ /* 0x000fe20000201000 */
        /* <DEDUP_REMOVED lines=8> */
[----:B------:R-:W5:Y:S01]  /*0c30*/  LDCU UR17, c[0x3][UR8+0x4] ;  /* 0x00c00080081177ac */ /* 0x000f620008000800 */
[----:B0-----:R-:W-:Y:S02]  /*0c40*/  I2FP.F32.U32 R15, R15 ;  /* 0x0000000f000f7245 */ /* 0x001fe40000201000 */
[----:B------:R-:W0:Y:S04]  /*0c50*/  LDS.U8 R5, [R2+0x9] ;  /* 0x0000090002057984 */ /* 0x000e280000000000 */
[----:B------:R-:W0:Y:S01]  /*0c60*/  LDS.U8 R22, [R2+0xa] ;  /* 0x00000a0002167984 */ /* 0x000e220000000000 */
[----:B-1----:R-:W-:-:S03]  /*0c70*/  I2FP.F32.U32 R6, R6 ;  /* 0x0000000600067245 */ /* 0x002fc60000201000 */
[----:B------:R-:W1:Y:S01]  /*0c80*/  LDS.U8 R8, [R2+0xb] ;  /* 0x00000b0002087984 */ /* 0x000e620000000000 */
[----:B--2---:R-:W-:Y:S01]  /*0c90*/  I2FP.F32.U32 R12, R12 ;  /* 0x0000000c000c7245 */ /* 0x004fe20000201000 */
[----:B----4-:R-:W-:Y:S02]  /*0ca0*/  FFMA R23, R6, UR9, R23 ;  /* 0x0000000906177c23 */ /* 0x010fe40008000017 */
[----:B------:R2:W4:Y:S01]  /*0cb0*/  LDS.U8 R7, [R2+0xc] ;  /* 0x00000c0002077984 */ /* 0x0005220000000000 */
[----:B---3--:R-:W-:Y:S01]  /*0cc0*/  I2FP.F32.U32 R27, R14 ;  /* 0x0000000e001b7245 */ /* 0x008fe20000201000 */
[----:B------:R-:W-:Y:S01]  /*0cd0*/  FFMA R12, R12, UR9, R25 ;  /* 0x000000090c0c7c23 */ /* 0x000fe20008000019 */
[----:B------:R-:W-:Y:S01]  /*0ce0*/  FFMA R16, R16, UR16, R23 ;  /* 0x0000001010107c23 */ /* 0x000fe20008000017 */
[----:B-----5:R-:W-:Y:S02]  /*0cf0*/  I2FP.F32.U32 R9, R9 ;  /* 0x0000000900097245 */ /* 0x020fe40000201000 */
[----:B------:R-:W-:Y:S01]  /*0d00*/  FFMA R24, R27, UR9, R24 ;  /* 0x000000091b187c23 */ /* 0x000fe20008000018 */
[----:B------:R-:W3:Y:S01]  /*0d10*/  LDCU UR9, c[0x3][UR8+0xc] ;  /* 0x00c00180080977ac */ /* 0x000ee20008000800 */
[----:B------:R-:W-:Y:S01]  /*0d20*/  I2FP.F32.U32 R17, R17 ;  /* 0x0000001100117245 */ /* 0x000fe20000201000 */
[----:B------:R-:W-:Y:S01]  /*0d30*/  FFMA R9, R9, UR16, R12 ;  /* 0x0000001009097c23 */ /* 0x000fe2000800000c */
[----:B------:R-:W-:Y:S01]  /*0d40*/  FFMA R15, R15, UR16, R24 ;  /* 0x000000100f0f7c23 */ /* 0x000fe20008000018 */
[----:B--2---:R-:W-:Y:S01]  /*0d50*/  VIADD R2, R2, 0x18 ;  /* 0x0000001802027836 */ /* 0x004fe20000000000 */
[----:B------:R-:W-:Y:S01]  /*0d60*/  I2FP.F32.U32 R6, R19 ;  /* 0x0000001300067245 */ /* 0x000fe20000201000 */
[----:B------:R-:W-:Y:S01]  /*0d70*/  FFMA R16, R17, UR17, R16 ;  /* 0x0000001111107c23 */ /* 0x000fe20008000010 */
[----:B------:R-:W-:Y:S01]  /*0d80*/  UIADD3 UR8, UPT, UPT, UR8, 0x20, URZ ;  /* 0x0000002008087890 */ /* 0x000fe2000fffe0ff */
[----:B------:R-:W-:-:S02]  /*0d90*/  I2FP.F32.U32 R18, R18 ;  /* 0x0000001200127245 */ /* 0x000fc40000201000 */
[----:B------:R-:W-:Y:S01]  /*0da0*/  FFMA R6, R6, UR17, R9 ;  /* 0x0000001106067c23 */ /* 0x000fe20008000009 */
[----:B------:R-:W-:Y:S02]  /*0db0*/  I2FP.F32.U32 R21, R21 ;  /* 0x0000001500157245 */ /* 0x000fe40000201000 */
[----:B------:R-:W-:Y:S01]  /*0dc0*/  FFMA R15, R18, UR17, R15 ;  /* 0x00000011120f7c23 */ /* 0x000fe2000800000f */
[----:B------:R-:W-:Y:S02]  /*0dd0*/  I2FP.F32.U32 R20, R20 ;  /* 0x0000001400147245 */ /* 0x000fe40000201000 */
[----:B------:R-:W-:Y:S01]  /*0de0*/  FFMA R16, R21, UR18, R16 ;  /* 0x0000001215107c23 */ /* 0x000fe20008000010 */
[----:B0-----:R-:W-:Y:S02]  /*0df0*/  I2FP.F32.U32 R5, R5 ;  /* 0x0000000500057245 */ /* 0x001fe40000201000 */
[----:B------:R-:W-:Y:S01]  /*0e00*/  FFMA R15, R20, UR18, R15 ;  /* 0x00000012140f7c23 */ /* 0x000fe2000800000f */
[----:B------:R-:W-:-:S02]  /*0e10*/  I2FP.F32.U32 R9, R22 ;  /* 0x0000001600097245 */ /* 0x000fc40000201000 */
[----:B------:R-:W-:Y:S01]  /*0e20*/  FFMA R5, R5, UR18, R6 ;  /* 0x0000001205057c23 */ /* 0x000fe20008000006 */
[----:B-1----:R-:W-:Y:S02]  /*0e30*/  I2FP.F32.U32 R8, R8 ;  /* 0x0000000800087245 */ /* 0x002fe40000201000 */
[----:B---3--:R-:W-:Y:S01]  /*0e40*/  FFMA R12, R9, UR9, R16 ;  /* 0x00000009090c7c23 */ /* 0x008fe20008000010 */
[----:B----4-:R-:W-:Y:S02]  /*0e50*/  I2FP.F32.U32 R14, R7 ;  /* 0x00000007000e7245 */ /* 0x010fe40000201000 */
[----:B------:R-:W-:-:S03]  /*0e60*/  FFMA R9, R8, UR9, R15 ;  /* 0x0000000908097c23 */ /* 0x000fc6000800000f */
[----:B------:R-:W-:Y:S01]  /*0e70*/  FFMA R17, R14, UR9, R5 ;  /* 0x000000090e117c23 */ /* 0x000fe20008000005 */
[----:B------:R-:W-:Y:S06]  /*0e80*/  BRA.U UP1, `(.L_x_2) ;  /* 0xfffffff901ac7547 */ /* 0x000fec000b83ffff */
[----:B------:R-:W-:-:S05]  /*0e90*/  UMOV UR5, UR7 ;  /* 0x0000000700057c82 */ /* 0x000fca0008000000 */
.L_x_1:
[----:B------:R-:W-:-:S09]  /*0ea0*/  UISETP.NE.AND UP1, UPT, UR14, URZ, UPT ;  /* 0x000000ff0e00728c */ /* 0x000fd2000bf25270 */
[----:B------:R-:W-:Y:S05]  /*0eb0*/  BRA.U !UP1, `(.L_x_3) ;  /* 0x0000000509a87547 */ /* 0x000fea000b800000 */
[----:B------:R-:W-:Y:S02]  /*0ec0*/  UIADD3 UR8, UPT, UPT, UR14, -0x1, URZ ;  /* 0xffffffff0e087890 */ /* 0x000fe4000fffe0ff */
[----:B------:R-:W-:Y:S02]  /*0ed0*/  UISETP.NE.AND UP2, UPT, UR15, URZ, UPT ;  /* 0x000000ff0f00728c */ /* 0x000fe4000bf45270 */
[----:B------:R-:W-:-:S09]  /*0ee0*/  UISETP.GE.U32.AND UP1, UPT, UR8, 0x3, UPT ;  /* 0x000000030800788c */ /* 0x000fd2000bf26070 */
[----:B------:R-:W-:Y:S05]  /*0ef0*/  BRA.U !UP1, `(.L_x_4) ;  /* 0x0000000109c87547 */ /* 0x000fea000b800000 */
[----:B------:R-:W0:Y:S01]  /*0f00*/  S2R R6, SR_CgaCtaId ;  /* 0x0000000000067919 */ /* 0x000e220000008800 */
[----:B------:R-:W-:Y:S01]  /*0f10*/  MOV R5, 0x400 ;  /* 0x0000040000057802 */ /* 0x000fe20000000f00 */
[----:B------:R-:W-:Y:S01]  /*0f20*/  VIADD R2, R4, UR5 ;  /* 0x0000000504027c36 */ /* 0x000fe20008000000 */
[----:B------:R-:W-:Y:S02]  /*0f30*/  UIADD3 UR8, UPT, UPT, UR11, UR5, URZ ;  /* 0x000000050b087290 */ /* 0x000fe4000fffe0ff */
[----:B------:R-:W-:Y:S02]  /*0f40*/  UIADD3 UR9, UPT, UPT, UR11, UR5, URZ ;  /* 0x000000050b097290 */ /* 0x000fe4000fffe0ff */
[----:B------:R-:W-:Y:S02]  /*0f50*/  USHF.L.U32 UR8, UR8, 0x2, URZ ;  /* 0x0000000208087899 */ /* 0x000fe400080006ff */
[----:B------:R-:W-:Y:S02]  /*0f60*/  USHF.L.U32 UR9, UR9, 0x2, URZ ;  /* 0x0000000209097899 */ /* 0x000fe400080006ff */
[----:B------:R-:W-:-:S08]  /*0f70*/  UIADD3 UR5, UPT, UPT, UR5, 0x4, URZ ;  /* 0x0000000405057890 */ /* 0x000fd0000fffe0ff */
[----:B------:R-:W1:Y:S02]  /*0f80*/  LDCU UR8, c[0x3][UR8] ;  /* 0x00c00000080877ac */ /* 0x000e640008000800 */
[----:B------:R-:W2:Y:S01]  /*0f90*/  LDCU UR16, c[0x3][UR9+0x4] ;  /* 0x00c00080091077ac */ /* 0x000ea20008000800 */
[----:B------:R-:W3:Y:S01]  /*0fa0*/  LDCU UR17, c[0x3][UR9+0x8] ;  /* 0x00c00100091177ac */ /* 0x000ee20008000800 */
[----:B0-----:R-:W-:-:S05]  /*0fb0*/  LEA R5, R6, R5, 0x18 ;  /* 0x0000000506057211 */ /* 0x001fca00078ec0ff */
[----:B------:R-:W-:-:S05]  /*0fc0*/  IMAD R16, R2, 0x3, R5 ;  /* 0x0000000302107824 */ /* 0x000fca00078e0205 */
[----:B------:R-:W0:Y:S04]  /*0fd0*/  LDS.U8 R18, [R16] ;  /* 0x0000000010127984 */ /* 0x000e280000000000 */
[----:B------:R-:W4:Y:S04]  /*0fe0*/  LDS.U8 R19, [R16+0x1] ;  /* 0x0000010010137984 */ /* 0x000f280000000000 */
[----:B------:R-:W5:Y:S04]  /*0ff0*/  LDS.U8 R20, [R16+0x2] ;  /* 0x0000020010147984 */ /* 0x000f680000000000 */
[----:B------:R-:W2:Y:S04]  /*1000*/  LDS.U8 R22, [R16+0x3] ;  /* 0x0000030010167984 */ /* 0x000ea80000000000 */
[----:B------:R-:W3:Y:S04]  /*1010*/  LDS.U8 R23, [R16+0x4] ;  /* 0x0000040010177984 */ /* 0x000ee80000000000 */
[----:B------:R-:W3:Y:S04]  /*1020*/  LDS.U8 R14, [R16+0x5] ;  /* 0x00000500100e7984 */ /* 0x000ee80000000000 */
[----:B------:R-:W3:Y:S04]  /*1030*/  LDS.U8 R8, [R16+0x6] ;  /* 0x0000060010087984 */ /* 0x000ee80000000000 */
[----:B------:R-:W3:Y:S04]  /*1040*/  LDS.U8 R7, [R16+0x7] ;  /* 0x0000070010077984 */ /* 0x000ee80000000000 */
[----:B------:R-:W3:Y:S04]  /*1050*/  LDS.U8 R2, [R16+0x8] ;  /* 0x0000080010027984 */ /* 0x000ee80000000000 */
[----:B------:R-:W3:Y:S04]  /*1060*/  LDS.U8 R6, [R16+0x9] ;  /* 0x0000090010067984 */ /* 0x000ee80000000000 */
[----:B------:R-:W3:Y:S01]  /*1070*/  LDS.U8 R5, [R16+0xa] ;  /* 0x00000a0010057984 */ /* 0x000ee20000000000 */
[----:B0-----:R-:W-:-:S03]  /*1080*/  I2FP.F32.U32 R21, R18 ;  /* 0x0000001200157245 */ /* 0x001fc60000201000 */
[----:B------:R-:W0:Y:S01]  /*1090*/  LDS.U8 R15, [R16+0xb] ;  /* 0x00000b00100f7984 */ /* 0x000e220000000000 */
[----:B----4-:R-:W-:Y:S01]  /*10a0*/  I2FP.F32.U32 R18, R19 ;  /* 0x0000001300127245 */ /* 0x010fe20000201000 */
[----:B-1----:R-:W-:Y:S01]  /*10b0*/  FFMA R21, R21, UR8, R12 ;  /* 0x0000000815157c23 */ /* 0x002fe2000800000c */
[----:B-----5:R-:W-:-:S03]  /*10c0*/  I2FP.F32.U32 R20, R20 ;  /* 0x0000001400147245 */ /* 0x020fc60000201000 */
[----:B------:R-:W-:Y:S01]  /*10d0*/  FFMA R18, R18, UR8, R9 ;  /* 0x0000000812127c23 */ /* 0x000fe20008000009 */
[----:B--2---:R-:W-:Y:S01]  /*10e0*/  I2FP.F32.U32 R22, R22 ;  /* 0x0000001600167245 */ /* 0x004fe20000201000 */
[----:B------:R-:W-:Y:S01]  /*10f0*/  FFMA R20, R20, UR8, R17 ;  /* 0x0000000814147c23 */ /* 0x000fe20008000011 */
[----:B------:R-:W1:Y:S01]  /*1100*/  LDCU UR8, c[0x3][UR9+0xc] ;  /* 0x00c00180090877ac */ /* 0x000e620008000800 */
[----:B---3--:R-:W-:Y:S02]  /*1110*/  I2FP.F32.U32 R23, R23 ;  /* 0x0000001700177245 */ /* 0x008fe40000201000 */
[----:B------:R-:W-:Y:S01]  /*1120*/  FFMA R21, R22, UR16, R21 ;  /* 0x0000001016157c23 */ /* 0x000fe20008000015 */
[----:B------:R-:W-:Y:S02]  /*1130*/  I2FP.F32.U32 R9, R14 ;  /* 0x0000000e00097245 */ /* 0x000fe40000201000 */
[----:B------:R-:W-:Y:S01]  /*1140*/  FFMA R18, R23, UR16, R18 ;  /* 0x0000001017127c23 */ /* 0x000fe20008000012 */
[----:B------:R-:W-:-:S02]  /*1150*/  I2FP.F32.U32 R8, R8 ;  /* 0x0000000800087245 */ /* 0x000fc40000201000 */
[----:B------:R-:W-:Y:S01]  /*1160*/  FFMA R9, R9, UR16, R20 ;  /* 0x0000001009097c23 */ /* 0x000fe20008000014 */
[----:B------:R-:W-:Y:S02]  /*1170*/  I2FP.F32.U32 R7, R7 ;  /* 0x0000000700077245 */ /* 0x000fe40000201000 */
[----:B------:R-:W-:Y:S01]  /*1180*/  FFMA R8, R8, UR17, R21 ;  /* 0x0000001108087c23 */ /* 0x000fe20008000015 */
[----:B------:R-:W-:Y:S02]  /*1190*/  I2FP.F32.U32 R2, R2 ;  /* 0x0000000200027245 */ /* 0x000fe40000201000 */
[----:B------:R-:W-:Y:S01]  /*11a0*/  FFMA R7, R7, UR17, R18 ;  /* 0x0000001107077c23 */ /* 0x000fe20008000012 */
[----:B------:R-:W-:Y:S02]  /*11b0*/  I2FP.F32.U32 R17, R6 ;  /* 0x0000000600117245 */ /* 0x000fe40000201000 */
[----:B------:R-:W-:Y:S01]  /*11c0*/  FFMA R2, R2, UR17, R9 ;  /* 0x0000001102027c23 */ /* 0x000fe20008000009 */
[----:B------:R-:W-:-:S02]  /*11d0*/  I2FP.F32.U32 R6, R5 ;  /* 0x0000000500067245 */ /* 0x000fc40000201000 */
[----:B-1----:R-:W-:Y:S01]  /*11e0*/  FFMA R12, R17, UR8, R8 ;  /* 0x00000008110c7c23 */ /* 0x002fe20008000008 */
[----:B0-----:R-:W-:Y:S02]  /*11f0*/  I2FP.F32.U32 R15, R15 ;  /* 0x0000000f000f7245 */ /* 0x001fe40000201000 */
[----:B------:R-:W-:-:S03]  /*1200*/  FFMA R9, R6, UR8, R7 ;  /* 0x0000000806097c23 */ /* 0x000fc60008000007 */
[----:B------:R-:W-:-:S07]  /*1210*/  FFMA R17, R15, UR8, R2 ;  /* 0x000000080f117c23 */ /* 0x000fce0008000002 */
.L_x_4:
[----:B------:R-:W-:Y:S05]  /*1220*/  BRA.U !UP2, `(.L_x_3) ;  /* 0x000000010acc7547 */ /* 0x000fea000b800000 */
[----:B------:R-:W-:Y:S02]  /*1230*/  UISETP.NE.AND UP1, UPT, UR15, 0x1, UPT ;  /* 0x000000010f00788c */ /* 0x000fe4000bf25270 */
[----:B------:R-:W-:-:S07]  /*1240*/  ULOP3.LUT UP2, URZ, UR20, 0x1, URZ, 0xc0, !UPT ;  /* 0x0000000114ff7892 */ /* 0x000fce000f84c0ff */
[----:B------:R-:W-:Y:S05]  /*1250*/  BRA.U !UP1, `(.L_x_5) ;  /* 0x0000000109787547 */ /* 0x000fea000b800000 */
[----:B------:R-:W0:Y:S01]  /*1260*/  S2R R6, SR_CgaCtaId ;  /* 0x0000000000067919 */ /* 0x000e220000008800 */
[----:B------:R-:W-:Y:S01]  /*1270*/  MOV R5, 0x400 ;  /* 0x0000040000057802 */ /* 0x000fe20000000f00 */
[----:B------:R-:W-:Y:S02]  /*1280*/  UIADD3 UR8, UPT, UPT, UR11, UR5, URZ ;  /* 0x000000050b087290 */ /* 0x000fe4000fffe0ff */
[----:B------:R-:W-:Y:S01]  /*1290*/  IADD3 R2, PT, PT, R4, UR5, RZ ;  /* 0x0000000504027c10 */ /* 0x000fe2000fffe0ff */
[----:B------:R-:W-:Y:S02]  /*12a0*/  UIADD3 UR9, UPT, UPT, UR11, UR5, URZ ;  /* 0x000000050b097290 */ /* 0x000fe4000fffe0ff */
[----:B------:R-:W-:Y:S02]  /*12b0*/  USHF.L.U32 UR8, UR8, 0x2, URZ ;  /* 0x0000000208087899 */ /* 0x000fe400080006ff */
[----:B------:R-:W-:Y:S02]  /*12c0*/  USHF.L.U32 UR9, UR9, 0x2, URZ ;  /* 0x0000000209097899 */ /* 0x000fe400080006ff */
[----:B------:R-:W-:-:S08]  /*12d0*/  UIADD3 UR5, UPT, UPT, UR5, 0x2, URZ ;  /* 0x0000000205057890 */ /* 0x000fd0000fffe0ff */
[----:B------:R-:W1:Y:S02]  /*12e0*/  LDCU UR8, c[0x3][UR8] ;  /* 0x00c00000080877ac */ /* 0x000e640008000800 */
[----:B------:R-:W2:Y:S01]  /*12f0*/  LDCU UR9, c[0x3][UR9+0x4] ;  /* 0x00c00080090977ac */ /* 0x000ea20008000800 */
[----:B0-----:R-:W-:-:S05]  /*1300*/  LEA R5, R6, R5, 0x18 ;  /* 0x0000000506057211 */ /* 0x001fca00078ec0ff */
[----:B------:R-:W-:-:S05]  /*1310*/  IMAD R2, R2, 0x3, R5 ;  /* 0x0000000302027824 */ /* 0x000fca00078e0205 */
[----:B------:R-:W0:Y:S04]  /*1320*/  LDS.U8 R5, [R2] ;  /* 0x0000000002057984 */ /* 0x000e280000000000 */
[----:B------:R-:W3:Y:S04]  /*1330*/  LDS.U8 R6, [R2+0x1] ;  /* 0x0000010002067984 */ /* 0x000ee80000000000 */
[----:B------:R-:W4:Y:S04]  /*1340*/  LDS.U8 R7, [R2+0x2] ;  /* 0x0000020002077984 */ /* 0x000f280000000000 */
[----:B------:R-:W5:Y:S04]  /*1350*/  LDS.U8 R14, [R2+0x3] ;  /* 0x00000300020e7984 */ /* 0x000f680000000000 */
[----:B------:R-:W2:Y:S04]  /*1360*/  LDS.U8 R15, [R2+0x4] ;  /* 0x00000400020f7984 */ /* 0x000ea80000000000 */
[----:B------:R-:W2:Y:S01]  /*1370*/  LDS.U8 R16, [R2+0x5] ;  /* 0x0000050002107984 */ /* 0x000ea20000000000 */
[----:B0-----:R-:W-:-:S02]  /*1380*/  I2FP.F32.U32 R5, R5 ;  /* 0x0000000500057245 */ /* 0x001fc40000201000 */
[----:B---3--:R-:W-:-:S03]  /*1390*/  I2FP.F32.U32 R6, R6 ;  /* 0x0000000600067245 */ /* 0x008fc60000201000 */
[----:B-1----:R-:W-:Y:S01]  /*13a0*/  FFMA R5, R5, UR8, R12 ;  /* 0x0000000805057c23 */ /* 0x002fe2000800000c */
[----:B----4-:R-:W-:Y:S01]  /*13b0*/  I2FP.F32.U32 R8, R7 ;  /* 0x0000000700087245 */ /* 0x010fe20000201000 */
[----:B------:R-:W-:Y:S01]  /*13c0*/  FFMA R6, R6, UR8, R9 ;  /* 0x0000000806067c23 */ /* 0x000fe20008000009 */
[----:B-----5:R-:W-:-:S03]  /*13d0*/  I2FP.F32.U32 R14, R14 ;  /* 0x0000000e000e7245 */ /* 0x020fc60000201000 */
[----:B------:R-:W-:Y:S01]  /*13e0*/  FFMA R8, R8, UR8, R17 ;  /* 0x0000000808087c23 */ /* 0x000fe20008000011 */
[----:B--2---:R-:W-:Y:S01]  /*13f0*/  I2FP.F32.U32 R15, R15 ;  /* 0x0000000f000f7245 */ /* 0x004fe20000201000 */
[----:B------:R-:W-:Y:S01]  /*1400*/  FFMA R12, R14, UR9, R5 ;  /* 0x000000090e0c7c23 */ /* 0x000fe20008000005 */
[----:B------:R-:W-:-:S03]  /*1410*/  I2FP.F32.U32 R7, R16 ;  /* 0x0000001000077245 */ /* 0x000fc60000201000 */
[----:B------:R-:W-:Y:S02]  /*1420*/  FFMA R9, R15, UR9, R6 ;  /* 0x000000090f097c23 */ /* 0x000fe40008000006 */
[----:B------:R-:W-:-:S07]  /*1430*/  FFMA R17, R7, UR9, R8 ;  /* 0x0000000907117c23 */ /* 0x000fce0008000008 */
.L_x_5:
[----:B------:R-:W-:Y:S05]  /*1440*/  BRA.U !UP2, `(.L_x_3) ;  /* 0x000000010a447547 */ /* 0x000fea000b800000 */
[----:B------:R-:W0:Y:S01]  /*1450*/  S2R R5, SR_CgaCtaId ;  /* 0x0000000000057919 */ /* 0x000e220000008800 */
[----:B------:R-:W-:Y:S01]  /*1460*/  MOV R2, 0x400 ;  /* 0x0000040000027802 */ /* 0x000fe20000000f00 */
[----:B------:R-:W-:Y:S01]  /*1470*/  VIADD R4, R4, UR5 ;  /* 0x0000000504047c36 */ /* 0x000fe20008000000 */
[----:B------:R-:W-:-:S04]  /*1480*/  UIADD3 UR5, UPT, UPT, UR11, UR5, URZ ;  /* 0x000000050b057290 */ /* 0x000fc8000fffe0ff */
[----:B------:R-:W-:-:S12]  /*1490*/  USHF.L.U32 UR5, UR5, 0x2, URZ ;  /* 0x0000000205057899 */ /* 0x000fd800080006ff */
[----:B------:R-:W1:Y:S01]  /*14a0*/  LDCU UR5, c[0x3][UR5] ;  /* 0x00c00000050577ac */ /* 0x000e620008000800 */
[----:B0-----:R-:W-:-:S05]  /*14b0*/  LEA R5, R5, R2, 0x18 ;  /* 0x0000000205057211 */ /* 0x001fca00078ec0ff */
[----:B------:R-:W-:-:S05]  /*14c0*/  IMAD R4, R4, 0x3, R5 ;  /* 0x0000000304047824 */ /* 0x000fca00078e0205 */
[----:B------:R-:W0:Y:S04]  /*14d0*/  LDS.U8 R2, [R4] ;  /* 0x0000000004027984 */ /* 0x000e280000000000 */
[----:B------:R-:W2:Y:S04]  /*14e0*/  LDS.U8 R5, [R4+0x1] ;  /* 0x0000010004057984 */ /* 0x000ea80000000000 */
[----:B------:R-:W3:Y:S01]  /*14f0*/  LDS.U8 R6, [R4+0x2] ;  /* 0x0000020004067984 */ /* 0x000ee20000000000 */
[----:B0-----:R-:W-:Y:S02]  /*1500*/  I2FP.F32.U32 R7, R2 ;  /* 0x0000000200077245 */ /* 0x001fe40000201000 */
[----:B--2---:R-:W-:-:S03]  /*1510*/  I2FP.F32.U32 R2, R5 ;  /* 0x0000000500027245 */ /* 0x004fc60000201000 */
[----:B-1----:R-:W-:Y:S01]  /*1520*/  FFMA R12, R7, UR5, R12 ;  /* 0x00000005070c7c23 */ /* 0x002fe2000800000c */
[----:B---3--:R-:W-:Y:S01]  /*1530*/  I2FP.F32.U32 R6, R6 ;  /* 0x0000000600067245 */ /* 0x008fe20000201000 */
[----:B------:R-:W-:-:S04]  /*1540*/  FFMA R9, R2, UR5, R9 ;  /* 0x0000000502097c23 */ /* 0x000fc80008000009 */
[----:B------:R-:W-:-:S07]  /*1550*/  FFMA R17, R6, UR5, R17 ;  /* 0x0000000506117c23 */ /* 0x000fce0008000011 */
.L_x_3:
[----:B------:R-:W-:Y:S05]  /*1560*/  BRA.U UP0, `(.L_x_6) ;  /* 0xfffffff100bc7547 */ /* 0x000fea000b83ffff */
.L_x_0:
[----:B0-----:R-:W0:Y:S01]  /*1570*/  LDC.64 R2, c[0x0][0x398] ;  /* 0x0000e600ff027b82 */ /* 0x001e220000000a00 */
[----:B------:R-:W1:Y:S01]  /*1580*/  LDCU UR4, c[0x0][0x388] ;  /* 0x00007100ff0477ac */ /* 0x000e620008000800 */
[----:B------:R-:W2:Y:S08]  /*1590*/  F2I.TRUNC.NTZ R12, R12 ;  /* 0x0000000c000c7305 */ /* 0x000eb0000020f100 */
[----:B------:R-:W3:Y:S01]  /*15a0*/  F2I.TRUNC.NTZ R9, R9 ;  /* 0x0000000900097305 */ /* 0x000ee2000020f100 */
[----:B--2---:R-:W-:-:S07]  /*15b0*/  VIMNMX R0, PT, PT, RZ, R12, !PT ;  /* 0x0000000cff007248 */ /* 0x004fce0007fe0100 */
[----:B------:R-:W2:Y:S01]  /*15c0*/  F2I.TRUNC.NTZ R17, R17 ;  /* 0x0000001100117305 */ /* 0x000ea2000020f100 */
[----:B-1----:R-:W-:Y:S01]  /*15d0*/  IMAD R13, R10, UR4, R13 ;  /* 0x000000040a0d7c24 */ /* 0x002fe2000f8e020d */
[----:B------:R-:W-:-:S03]  /*15e0*/  VIMNMX R5, PT, PT, R0, 0xff, PT ;  /* 0x000000ff00057848 */ /* 0x000fc60003fe0100 */
[----:B0-----:R-:W-:Y:S01]  /*15f0*/  IMAD.WIDE R2, R13, 0x3, R2 ;  /* 0x000000030d027825 */ /* 0x001fe200078e0202 */
[----:B---3--:R-:W-:-:S04]  /*1600*/  VIMNMX R4, PT, PT, RZ, R9, !PT ;  /* 0x00000009ff047248 */ /* 0x008fc80007fe0100 */
[----:B------:R-:W-:Y:S01]  /*1610*/  VIMNMX R7, PT, PT, R4, 0xff, PT ;  /* 0x000000ff04077848 */ /* 0x000fe20003fe0100 */
[----:B------:R-:W-:Y:S01]  /*1620*/  STG.E.U8 desc[UR12][R2.64], R5 ;  /* 0x0000000502007986 */ /* 0x000fe2000c10110c */
[----:B--2---:R-:W-:-:S03]  /*1630*/  VIMNMX R6, PT, PT, RZ, R17, !PT ;  /* 0x00000011ff067248 */ /* 0x004fc60007fe0100 */
[----:B------:R-:W-:Y:S01]  /*1640*/  STG.E.U8 desc[UR12][R2.64+0x1], R7 ;  /* 0x0000010702007986 */ /* 0x000fe2000c10110c */
[----:B------:R-:W-:-:S05]  /*1650*/  VIMNMX R9, PT, PT, R6, 0xff, PT ;  /* 0x000000ff06097848 */ /* 0x000fca0003fe0100 */
[----:B------:R-:W-:Y:S01]  /*1660*/  STG.E.U8 desc[UR12][R2.64+0x2], R9 ;  /* 0x0000020902007986 */ /* 0x000fe2000c10110c */
[----:B------:R-:W-:Y:S05]  /*1670*/  EXIT ;  /* 0x000000000000794d */ /* 0x000fea0003800000 */
.L_x_7:
[----:B------:R-:W-:-:S00]  /*1680*/  BRA `(.L_x_7) ;  /* 0xfffffffc00fc7947 */ /* 0x000fc0000383ffff */
[----:B------:R-:W-:-:S00]  /*1690*/  NOP ;  /* 0x0000000000007918 */ /* 0x000fc00000000000 */
        /* <DEDUP_REMOVED lines=14> */
.L_x_24:


//--------------------- .text._Z14blurImgKernel2P6uchar3iiPfiS0_ --------------------------
	.section	.text._Z14blurImgKernel2P6uchar3iiPfiS0_,"ax",@progbits
	.align	128
        .global         _Z14blurImgKernel2P6uchar3iiPfiS0_
        .type           _Z14blurImgKernel2P6uchar3iiPfiS0_,@function
        .size           _Z14blurImgKernel2P6uchar3iiPfiS0_,(.L_x_25 - _Z14blurImgKernel2P6uchar3iiPfiS0_)
        .other          _Z14blurImgKernel2P6uchar3iiPfiS0_,@"STO_CUDA_ENTRY STV_DEFAULT"
_Z14blurImgKernel2P6uchar3iiPfiS0_:
.text._Z14blurImgKernel2P6uchar3iiPfiS0_:
        /* <DEDUP_REMOVED lines=20> */
[----:B------:R-:W-:-:S03]  /*0140*/  VIADD R12, R10, UR9 ;  /* 0x000000090a0c7c36 */ /* 0x000fc60008000000 */
[----:B------:R-:W-:Y:S01]  /*0150*/  ISETP.GE.AND P3, PT, R0, UR9, PT ;  /* 0x0000000900007c0c */ /* 0x000fe2000bf66270 */
[----:B------:R-:W-:Y:S02]  /*0160*/  UIADD3 UR6, UPT, UPT, UR9, UR7, URZ ;  /* 0x0000000709067290 */ /* 0x000fe4000fffe0ff */
[----:B------:R-:W-:Y:S01]  /*0170*/  IADD3 R18, PT, PT, R12, UR9, RZ ;  /* 0x000000090c127c10 */ /* 0x000fe2000fffe0ff */
[----:B------:R-:W-:Y:S02]  /*0180*/  VIADD R15, R17, UR9 ;  /* 0x00000009110f7c36 */ /* 0x000fe40008000000 */
[----:B------:R-:W-:Y:S01]  /*0190*/  VIADD R11, R13, UR4 ;  /* 0x000000040d0b7c36 */ /* 0x000fe20008000000 */
[----:B------:R-:W-:Y:S01]  /*01a0*/  ISETP.GE.U32.AND P2, PT, R18, UR10, PT ;  /* 0x0000000a12007c0c */ /* 0x000fe2000bf46070 */
[----:B------:R-:W-:Y:S01]  /*01b0*/  VIADD R0, R10, UR5 ;  /* 0x000000050a007c36 */ /* 0x000fe20008000000 */
        /* <DEDUP_REMOVED lines=12> */
[----:B------:R-:W-:Y:S02]  /*0280*/  VIADD R25, R21, 0xffffffff ;  /* 0xffffffff15197836 */ /* 0x000fe40000000000 */
[----:B0-----:R-:W-:-:S05]  /*0290*/  @!P3 IMAD.WIDE R22, R3, 0x3, R22 ;  /* 0x000000030316b825 */ /* 0x001fca00078e0216 */
[----:B------:R-:W0:Y:S01]  /*02a0*/  @!P2 LDC.64 R4, c[0x0][0x380] ;  /* 0x0000e000ff04ab82 */ /* 0x000e220000000a00 */
[----:B------:R-:W-:Y:S01]  /*02b0*/  @!P4 VIADDMNMX R26, R11, -UR9, RZ, !PT ;  /* 0x800000090b1acc46 */ /* 0x000fe2000f8001ff */
[----:B------:R-:W-:Y:S01]  /*02c0*/  VIADD R24, R24, 0xffffffff ;  /* 0xffffffff18187836 */ /* 0x000fe20000000000 */
[----:B------:R-:W-:Y:S01]  /*02d0*/  @!P4 VIADDMNMX R20, R12, UR5, R25, PT ;  /* 0x000000050c14cc46 */ /* 0x000fe2000b800119 */
[----:B------:R-:W3:Y:S04]  /*02e0*/  @!P3 LDG.E.U8 R16, desc[UR14][R22.64] ;  /* 0x0000000e1610b981 */ /* 0x000ee8000c1e1100 */
[----:B------:R-:W4:Y:S01]  /*02f0*/  @P1 LDC.64 R2, c[0x0][0x380] ;  /* 0x0000e000ff021b82 */ /* 0x000f220000000a00 */
[----:B------:R-:W5:Y:S04]  /*0300*/  @!P3 LDG.E.U8 R19, desc[UR14][R22.64+0x1] ;  /* 0x0000010e1613b981 */ /* 0x000f68000c1e1100 */
[----:B------:R1:W5:Y:S02]  /*0310*/  @!P3 LDG.E.U8 R14, desc[UR14][R22.64+0x2] ;  /* 0x0000020e160eb981 */ /* 0x000364000c1e1100 */
[----:B-1----:R-:W-:Y:S01]  /*0320*/  @!P4 IMAD R23, R26, R21, R20 ;  /* 0x000000151a17c224 */ /* 0x002fe200078e0214 */
[----:B------:R-:W-:-:S02]  /*0330*/  @!P0 VIADDMNMX R22, R0, -UR9, RZ, !PT ;  /* 0x8000000900168c46 */ /* 0x000fc4000f8001ff */
[----:B------:R-:W-:Y:S01]  /*0340*/  @!P0 VIADDMNMX R20, R17, UR4, R24, PT ;  /* 0x0000000411148c46 */ /* 0x000fe2000b800118 */
[----:B------:R-:W-:Y:S01]  /*0350*/  @!P4 IMAD.WIDE R8, R23, 0x3, R8 ;  /* 0x000000031708c825 */ /* 0x000fe200078e0208 */
[----:B------:R-:W-:Y:S02]  /*0360*/  @!P2 VIADDMNMX R26, R12, UR5, R25, PT ;  /* 0x000000050c1aac46 */ /* 0x000fe4000b800119 */
[----:B------:R-:W-:Y:S01]  /*0370*/  @!P2 VIADDMNMX R24, R17, UR4, R24, PT ;  /* 0x000000041118ac46 */ /* 0x000fe2000b800118 */
[-C--:B------:R-:W-:Y:S02]  /*0380*/  @!P0 IMAD R25, R20, R21.reuse, R22 ;  /* 0x0000001514198224 */ /* 0x080fe400078e0216 */
[----:B------:R-:W5:Y:S02]  /*0390*/  @!P4 LDG.E.U8 R20, desc[UR14][R8.64] ;  /* 0x0000000e0814c981 */ /* 0x000f64000c1e1100 */
[-C--:B------:R-:W-:Y:S02]  /*03a0*/  @!P2 IMAD R23, R24, R21.reuse, R26 ;  /* 0x000000151817a224 */ /* 0x080fe400078e021a */
[----:B--2---:R-:W-:Y:S01]  /*03b0*/  @!P0 IMAD.WIDE R6, R25, 0x3, R6 ;  /* 0x0000000319068825 */ /* 0x004fe200078e0206 */
[----:B------:R-:W2:Y:S03]  /*03c0*/  @!P4 LDG.E.U8 R22, desc[UR14][R8.64+0x2] ;  /* 0x0000020e0816c981 */ /* 0x000ea6000c1e1100 */
[----:B------:R-:W-:Y:S01]  /*03d0*/  @P1 IMAD R25, R11, R21, R0 ;  /* 0x000000150b191224 */ /* 0x000fe200078e0200 */
[----:B------:R-:W2:Y:S01]  /*03e0*/  @!P0 LDG.E.U8 R24, desc[UR14][R6.64+0x1] ;  /* 0x0000010e06188981 */ /* 0x000ea2000c1e1100 */
[----:B0-----:R-:W-:-:S03]  /*03f0*/  @!P2 IMAD.WIDE R4, R23, 0x3, R4 ;  /* 0x000000031704a825 */ /* 0x001fc600078e0204 */
[----:B------:R-:W2:Y:S01]  /*0400*/  @!P4 LDG.E.U8 R21, desc[UR14][R8.64+0x1] ;  /* 0x0000010e0815c981 */ /* 0x000ea2000c1e1100 */
[----:B----4-:R-:W-:-:S03]  /*0410*/  @P1 IMAD.WIDE R2, R25, 0x3, R2 ;  /* 0x0000000319021825 */ /* 0x010fc600078e0202 */
[----:B------:R-:W4:Y:S04]  /*0420*/  @!P0 LDG.E.U8 R23, desc[UR14][R6.64] ;  /* 0x0000000e06178981 */ /* 0x000f28000c1e1100 */
[----:B------:R0:W4:Y:S04]  /*0430*/  @!P0 LDG.E.U8 R27, desc[UR14][R6.64+0x2] ;  /* 0x0000020e061b8981 */ /* 0x000128000c1e1100 */
[----:B------:R-:W4:Y:S04]  /*0440*/  @!P2 LDG.E.U8 R26, desc[UR14][R4.64] ;  /* 0x0000000e041aa981 */ /* 0x000f28000c1e1100 */
        /* <DEDUP_REMOVED lines=13> */
[----:B------:R-:W1:Y:S01]  /*0520*/  @P1 S2R R2, SR_CgaCtaId ;  /* 0x0000000000021919 */ /* 0x000e620000008800 */
        /* <DEDUP_REMOVED lines=8> */
[----:B------:R-:W-:Y:S01]  /*05b0*/  @!P4 IMAD R3, R3, 0x3, R7 ;  /* 0x000000030303c824 */ /* 0x000fe200078e0207 */
[----:B------:R-:W-:Y:S01]  /*05c0*/  @P1 MOV R7, 0x400 ;  /* 0x0000040000071802 */ /* 0x000fe20000000f00 */
[C---:B------:R-:W-:Y:S02]  /*05d0*/  @!P2 IMAD R18, R15.reuse, UR8, R18 ;  /* 0x000000080f12ac24 */ /* 0x040fe4000f8e0212 */
[----:B------:R-:W-:Y:S01]  /*05e0*/  @!P0 IMAD R15, R15, UR8, R10 ;  /* 0x000000080f0f8c24 */ /* 0x000fe2000f8e020a */
[----:B------:R-:W-:Y:S01]  /*05f0*/  @P1 LEA R7, R2, R7, 0x18 ;  /* 0x0000000702071211 */ /* 0x000fe200078ec0ff */
[----:B------:R-:W-:Y:S02]  /*0600*/  @!P2 IMAD R5, R18, 0x3, R5 ;  /* 0x000000031205a824 */ /* 0x000fe400078e0205 */
[----:B------:R-:W-:Y:S02]  /*0610*/  @!P0 IMAD R6, R15, 0x3, R6 ;  /* 0x000000030f068824 */ /* 0x000fe400078e0206 */
[----:B------:R-:W-:Y:S01]  /*0620*/  @P1 IMAD R7, R12, 0x3, R7 ;  /* 0x000000030c071824 */ /* 0x000fe200078e0207 */
[----:B---3--:R0:W-:Y:S04]  /*0630*/  @!P3 STS.U8 [R9], R16 ;  /* 0x000000100900b388 */ /* 0x0081e80000000000 */
[----:B-----5:R0:W-:Y:S04]  /*0640*/  @!P3 STS.U8 [R9+0x1], R19 ;  /* 0x000001130900b388 */ /* 0x0201e80000000000 */
[----:B------:R0:W-:Y:S04]  /*0650*/  @!P3 STS.U8 [R9+0x2], R14 ;  /* 0x0000020e0900b388 */ /* 0x0001e80000000000 */
[----:B------:R0:W-:Y:S04]  /*0660*/  @!P4 STS.U8 [R3], R20 ;  /* 0x000000140300c388 */ /* 0x0001e80000000000 */
[----:B--2---:R0:W-:Y:S04]  /*0670*/  @!P4 STS.U8 [R3+0x2], R22 ;  /* 0x000002160300c388 */ /* 0x0041e80000000000 */
[----:B------:R0:W-:Y:S04]  /*0680*/  @!P4 STS.U8 [R3+0x1], R21 ;  /* 0x000001150300c388 */ /* 0x0001e80000000000 */
[----:B----4-:R0:W-:Y:S04]  /*0690*/  @!P0 STS.U8 [R6], R23 ;  /* 0x0000001706008388 */ /* 0x0101e80000000000 */
        /* <DEDUP_REMOVED lines=11> */
[----:B0-----:R-:W-:Y:S01]  /*0750*/  CS2R R22, SRZ ;  /* 0x0000000000167805 */ /* 0x001fe2000001ff00 */
[----:B------:R-:W-:-:S07]  /*0760*/  IMAD.MOV.U32 R21, RZ, RZ, RZ ;  /* 0x000000ffff157224 */ /* 0x000fce00078e00ff */
[----:B------:R-:W-:Y:S05]  /*0770*/  BRA.U !UP0, `(.L_x_8) ;  /* 0x0000000d08ac7547 */ /* 0x000fea000b800000 */
[----:B------:R-:W-:Y:S01]  /*0780*/  HFMA2 R21, -RZ, RZ, 0, 0 ;  /* 0x00000000ff157431 */ /* 0x000fe200000001ff */
[----:B------:R-:W-:Y:S01]  /*0790*/  ULOP3.LUT UR12, UR13, 0x7ffffff8, URZ, 0xc0, !UPT ;  /* 0x7ffffff80d0c7892 */ /* 0x000fe2000f8ec0ff */
[----:B------:R-:W-:Y:S01]  /*07a0*/  CS2R R22, SRZ ;  /* 0x0000000000167805 */ /* 0x000fe2000001ff00 */
[----:B------:R-:W-:Y:S02]  /*07b0*/  ULOP3.LUT UR10, UR13, 0x7, URZ, 0xc0, !UPT ;  /* 0x000000070d0a7892 */ /* 0x000fe4000f8ec0ff */
[----:B------:R-:W-:Y:S02]  /*07c0*/  ULOP3.LUT UR11, UR13, 0x3, URZ, 0xc0, !UPT ;  /* 0x000000030d0b7892 */ /* 0x000fe4000f8ec0ff */
[----:B------:R-:W-:Y:S01]  /*07d0*/  UIADD3 UR9, UPT, UPT, -UR12, URZ, URZ ;  /* 0x000000ff0c097290 */ /* 0x000fe2000fffe1ff */
[----:B------:R-:W-:-:S11]  /*07e0*/  UMOV UR4, URZ ;  /* 0x000000ff00047c82 */ /* 0x000fd60008000000 */
.L_x_14:
[----:B------:R-:W0:Y:S01]  /*07f0*/  LDCU UR17, c[0x0][0x398] ;  /* 0x00007300ff1177ac */ /* 0x000e220008000800 */
[----:B------:R-:W-:Y:S02]  /*0800*/  VIADD R3, R13, UR4 ;  /* 0x000000040d037c36 */ /* 0x000fe40008000000 */
[----:B------:R-:W-:Y:S02]  /*0810*/  IMAD.MOV.U32 R2, RZ, RZ, RZ ;  /* 0x000000ffff027224 */ /* 0x000fe400078e00ff */
[----:B------:R-:W-:Y:S01]  /*0820*/  IMAD R5, R3, UR8, R10 ;  /* 0x0000000803057c24 */ /* 0x000fe2000f8e020a */
[----:B0-----:R-:W-:Y:S02]  /*0830*/  UISETP.GE.U32.AND UP1, UPT, UR17, 0x8, UPT ;  /* 0x000000081100788c */ /* 0x001fe4000bf26070 */
[----:B------:R-:W-:Y:S02]  /*0840*/  UIMAD UR16, UR4, UR17, URZ ;  /* 0x00000011041072a4 */ /* 0x000fe4000f8e02ff */
[----:B------:R-:W-:-:S04]  /*0850*/  UIADD3 UR4, UPT, UPT, UR4, 0x1, URZ ;  /* 0x0000000104047890 */ /* 0x000fc8000fffe0ff */
[----:B------:R-:W-:Y:S01]  /*0860*/  UISETP.NE.AND UP0, UPT, UR4, UR17, UPT ;  /* 0x000000110400728c */ /* 0x000fe2000bf05270 */
[----:B------:R-:W-:Y:S10]  /*0870*/  BRA.U !UP1, `(.L_x_9) ;  /* 0x0000000509947547 */ /* 0x000ff4000b800000 */
[----:B------:R-:W0:Y:S01]  /*0880*/  S2R R7, SR_CgaCtaId ;  /* 0x0000000000077919 */ /* 0x000e220000008800 */
[----:B------:R-:W1:Y:S01]  /*0890*/  LDCU.64 UR6, c[0x0][0x390] ;  /* 0x00007200ff0677ac */ /* 0x000e620008000a00 */
[----:B------:R-:W-:Y:S01]  /*08a0*/  MOV R2, 0x400 ;  /* 0x0000040000027802 */ /* 0x000fe20000000f00 */
[----:B-1----:R-:W-:-:S04]  /*08b0*/  UIMAD.WIDE.U32 UR6, UR16, 0x4, UR6 ;  /* 0x00000004100678a5 */ /* 0x002fc8000f8e0006 */
[----:B------:R-:W-:-:S04]  /*08c0*/  UIADD3 UR5, UP1, UPT, UR6, 0x10, URZ ;  /* 0x0000001006057890 */ /* 0x000fc8000ff3e0ff */
[----:B------:R-:W-:Y:S01]  /*08d0*/  UIADD3.X UR6, UPT, UPT, URZ, UR7, URZ, UP1, !UPT ;  /* 0x00000007ff067290 */ /* 0x000fe20008ffe4ff */
[----:B0-----:R-:W-:Y:S01]  /*08e0*/  LEA R7, R7, R2, 0x18 ;  /* 0x0000000207077211 */ /* 0x001fe200078ec0ff */
[----:B------:R-:W-:-:S04]  /*08f0*/  IMAD R2, R3, UR8, RZ ;  /* 0x0000000803027c24 */ /* 0x000fc8000f8e02ff */
[----:B------:R-:W-:-:S04]  /*0900*/  IMAD R3, R10, 0x3, R7 ;  /* 0x000000030a037824 */ /* 0x000fc800078e0207 */
[----:B------:R-:W-:Y:S02]  /*0910*/  IMAD R3, R2, 0x3, R3 ;  /* 0x0000000302037824 */ /* 0x000fe400078e0203 */
[----:B------:R-:W-:Y:S01]  /*0920*/  IMAD.U32 R2, RZ, RZ, UR5 ;  /* 0x00000005ff027e24 */ /* 0x000fe2000f8e00ff */
[----:B------:R-:W-:Y:S02]  /*0930*/  UMOV UR5, UR9 ;  /* 0x0000000900057c82 */ /* 0x000fe40008000000 */
[----:B------:R-:W-:Y:S01]  /*0940*/  IADD3 R4, PT, PT, R3, 0xb, RZ ;  /* 0x0000000b03047810 */ /* 0x000fe20007ffe0ff */
[----:B------:R-:W-:-:S07]  /*0950*/  IMAD.U32 R3, RZ, RZ, UR6 ;  /* 0x00000006ff037e24 */ /* 0x000fce000f8e00ff */
.L_x_10:
[----:B------:R-:W2:Y:S04]  /*0960*/  LDG.E R26, desc[UR14][R2.64+-0x10] ;  /* 0xfffff00e021a7981 */ /* 0x000ea8000c1e1900 */
[----:B------:R-:W3:Y:S04]  /*0970*/  LDG.E R17, desc[UR14][R2.64+-0xc] ;  /* 0xfffff40e02117981 */ /* 0x000ee8000c1e1900 */
[----:B------:R-:W4:Y:S04]  /*0980*/  LDG.E R9, desc[UR14][R2.64+-0x8] ;  /* 0xfffff80e02097981 */ /* 0x000f28000c1e1900 */
[----:B------:R-:W5:Y:S04]  /*0990*/  LDG.E R6, desc[UR14][R2.64+-0x4] ;  /* 0xfffffc0e02067981 */ /* 0x000f68000c1e1900 */
[----:B------:R-:W5:Y:S04]  /*09a0*/  LDG.E R7, desc[UR14][R2.64] ;  /* 0x0000000e02077981 */ /* 0x000f68000c1e1900 */
[----:B------:R-:W5:Y:S04]  /*09b0*/  LDG.E R14, desc[UR14][R2.64+0x4] ;  /* 0x0000040e020e7981 */ /* 0x000f68000c1e1900 */
[----:B------:R-:W5:Y:S04]  /*09c0*/  LDG.E R12, desc[UR14][R2.64+0x8] ;  /* 0x0000080e020c7981 */ /* 0x000f68000c1e1900 */
[----:B------:R0:W5:Y:S01]  /*09d0*/  LDG.E R8, desc[UR14][R2.64+0xc] ;  /* 0x00000c0e02087981 */ /* 0x000162000c1e1900 */
[----:B------:R-:W-:-:S03]  /*09e0*/  UIADD3 UR5, UPT, UPT, UR5, 0x8, URZ ;  /* 0x0000000805057890 */ /* 0x000fc6000fffe0ff */
[----:B------:R-:W1:Y:S01]  /*09f0*/  LDS.U8 R18, [R4+-0xb] ;  /* 0xfffff50004127984 */ /* 0x000e620000000000 */
[----:B------:R-:W-:-:S03]  /*0a00*/  UISETP.NE.AND UP1, UPT, UR5, URZ, UPT ;  /* 0x000000ff0500728c */ /* 0x000fc6000bf25270 */
[----:B------:R-:W1:Y:S01]  /*0a10*/  LDS.U8 R19, [R4+-0xa] ;  /* 0xfffff60004137984 */ /* 0x000e620000000000 */
[----:B0-----:R-:W-:-:S03]  /*0a20*/  IADD3 R2, P0, PT, R2, 0x20, RZ ;  /* 0x0000002002027810 */ /* 0x001fc60007f1e0ff */
[----:B------:R-:W0:Y:S02]  /*0a30*/  LDS.U8 R24, [R4+-0x9] ;  /* 0xfffff70004187984 */ /* 0x000e240000000000 */
[----:B------:R-:W-:Y:S02]  /*0a40*/  IMAD.X R3, RZ, RZ, R3, P0 ;  /* 0x000000ffff037224 */ /* 0x000fe400000e0603 */
[----:B------:R-:W0:Y:S04]  /*0a50*/  LDS.U8 R15, [R4+-0x8] ;  /* 0xfffff800040f7984 */ /* 0x000e280000000000 */
[----:B------:R-:W-:Y:S04]  /*0a60*/  LDS.U8 R16, [R4+-0x7] ;  /* 0xfffff90004107984 */ /* 0x000fe80000000000 */
[----:B------:R-:W0:Y:S01]  /*0a70*/  LDS.U8 R20, [R4+-0x4] ;  /* 0xfffffc0004147984 */ /* 0x000e220000000000 */
[----:B-1----:R-:W-:-:S03]  /*0a80*/  I2FP.F32.U32 R25, R18 ;  /* 0x0000001200197245 */ /* 0x002fc60000201000 */
[----:B------:R-:W1:Y:S01]  /*0a90*/  LDS.U8 R18, [R4+-0x6] ;  /* 0xfffffa0004127984 */ /* 0x000e620000000000 */
[----:B------:R-:W-:-:S03]  /*0aa0*/  I2FP.F32.U32 R28, R19 ;  /* 0x00000013001c7245 */ /* 0x000fc60000201000 */
[----:B------:R-:W1:Y:S01]  /*0ab0*/  LDS.U8 R19, [R4+-0x5] ;  /* 0xfffffb0004137984 */ /* 0x000e620000000000 */
[----:B0-----:R-:W-:Y:S02]  /*0ac0*/  I2FP.F32.U32 R24, R24 ;  /* 0x0000001800187245 */ /* 0x001fe40000201000 */
[----:B------:R-:W-:Y:S02]  /*0ad0*/  I2FP.F32.U32 R15, R15 ;  /* 0x0000000f000f7245 */ /* 0x000fe40000201000 */
[----:B------:R-:W-:Y:S02]  /*0ae0*/  I2FP.F32.U32 R27, R20 ;  /* 0x00000014001b7245 */ /* 0x000fe40000201000 */
[----:B-1----:R-:W-:Y:S02]  /*0af0*/  I2FP.F32.U32 R18, R18 ;  /* 0x0000001200127245 */ /* 0x002fe40000201000 */
[----:B------:R-:W-:Y:S01]  /*0b00*/  I2FP.F32.U32 R19, R19 ;  /* 0x0000001300137245 */ /* 0x000fe20000201000 */
[C---:B--2---:R-:W-:Y:S01]  /*0b10*/  FFMA R22, R26.reuse, R25, R22 ;  /* 0x000000191a167223 */ /* 0x044fe20000000016 */
[C---:B------:R-:W-:Y:S01]  /*0b20*/  FFMA R28, R26.reuse, R28, R23 ;  /* 0x0000001c1a1c7223 */ /* 0x040fe20000000017 */
[----:B------:R-:W-:Y:S01]  /*0b30*/  FFMA R26, R26, R24, R21 ;  /* 0x000000181a1a7223 */ /* 0x000fe20000000015 */
[----:B------:R-:W0:Y:S01]  /*0b40*/  LDS.U8 R23, [R4+-0x2] ;  /* 0xfffffe0004177984 */ /* 0x000e220000000000 */
[----:B------:R-:W-:Y:S01]  /*0b50*/  I2FP.F32.U32 R25, R16 ;  /* 0x0000001000197245 */ /* 0x000fe20000201000 */
[C---:B---3--:R-:W-:Y:S01]  /*0b60*/  FFMA R22, R17.reuse, R15, R22 ;  /* 0x0000000f11167223 */ /* 0x048fe20000000016 */
[C---:B------:R-:W-:Y:S01]  /*0b70*/  FFMA R26, R17.reuse, R18, R26 ;  /* 0x00000012111a7223 */ /* 0x040fe2000000001a */
[----:B------:R-:W1:Y:S02]  /*0b80*/  LDS.U8 R21, [R4+-0x3] ;  /* 0xfffffd0004157984 */ /* 0x000e640000000000 */
[----:B------:R-:W-:Y:S01]  /*0b90*/  FFMA R28, R17, R25, R28 ;  /* 0x00000019111c7223 */ /* 0x000fe2000000001c */
[C---:B----4-:R-:W-:Y:S01]  /*0ba0*/  FFMA R25, R9.reuse, R19, R22 ;  /* 0x0000001309197223 */ /* 0x050fe20000000016 */
[----:B------:R-:W2:Y:S02]  /*0bb0*/  LDS.U8 R24, [R4+-0x1] ;  /* 0xffffff0004187984 */ /* 0x000ea40000000000 */
[----:B------:R-:W-:-:S02]  /*0bc0*/  FFMA R27, R9, R27, R28 ;  /* 0x0000001b091b7223 */ /* 0x000fc4000000001c */
[----:B------:R-:W3:Y:S04]  /*0bd0*/  LDS.U8 R16, [R4] ;  /* 0x0000000004107984 */ /* 0x000ee80000000000 */
[----:B------:R-:W4:Y:S04]  /*0be0*/  LDS.U8 R15, [R4+0x1] ;  /* 0x00000100040f7984 */ /* 0x000f280000000000 */
[----:B------:R-:W4:Y:S04]  /*0bf0*/  LDS.U8 R17, [R4+0x2] ;  /* 0x0000020004117984 */ /* 0x000f280000000000 */
[----:B------:R-:W4:Y:S04]  /*0c00*/  LDS.U8 R18, [R4+0x3] ;  /* 0x0000030004127984 */ /* 0x000f280000000000 */
[----:B------:R-:W4:Y:S01]  /*0c10*/  LDS.U8 R19, [R4+0x4] ;  /* 0x0000040004137984 */ /* 0x000f220000000000 */
[----:B0-----:R-:W-:-:S02]  /*0c20*/  I2FP.F32.U32 R20, R23 ;  /* 0x0000001700147245 */ /* 0x001fc40000201000 */
[----:B-1----:R-:W-:Y:S02]  /*0c30*/  I2FP.F32.U32 R21, R21 ;  /* 0x0000001500157245 */ /* 0x002fe40000201000 */
[----:B--2---:R-:W-:-:S03]  /*0c40*/  I2FP.F32.U32 R22, R24 ;  /* 0x0000001800167245 */ /* 0x004fc60000201000 */
[----:B------:R-:W-:Y:S01]  /*0c50*/  FFMA R23, R9, R21, R26 ;  /* 0x0000001509177223 */ /* 0x000fe2000000001a */
[C---:B-----5:R-:W-:Y:S01]  /*0c60*/  FFMA R24, R6.reuse, R20, R25 ;  /* 0x0000001406187223 */ /* 0x060fe20000000019 */
[----:B------:R-:W0:Y:S01]  /*0c70*/  LDS.U8 R9, [R4+0x6] ;  /* 0x0000060004097984 */ /* 0x000e220000000000 */
[----:B---3--:R-:W-:Y:S01]  /*0c80*/  I2FP.F32.U32 R26, R16 ;  /* 0x00000010001a7245 */ /* 0x008fe20000201000 */
[C---:B------:R-:W-:Y:S02]  /*0c90*/  FFMA R22, R6.reuse, R22, R27 ;  /* 0x0000001606167223 */ /* 0x040fe4000000001b */
[----:B------:R-:W1:Y:S01]  /*0ca0*/  LDS.U8 R20, [R4+0x5] ;  /* 0x0000050004147984 */ /* 0x000e620000000000 */
[----:B----4-:R-:W-:Y:S01]  /*0cb0*/  I2FP.F32.U32 R15, R15 ;  /* 0x0000000f000f7245 */ /* 0x010fe20000201000 */
[----:B------:R-:W-:Y:S02]  /*0cc0*/  FFMA R26, R6, R26, R23 ;  /* 0x0000001a061a7223 */ /* 0x000fe40000000017 */
[----:B------:R-:W2:Y:S01]  /*0cd0*/  LDS.U8 R16, [R4+0x8] ;  /* 0x0000080004107984 */ /* 0x000ea20000000000 */
[----:B------:R-:W-:Y:S01]  /*0ce0*/  I2FP.F32.U32 R17, R17 ;  /* 0x0000001100117245 */ /* 0x000fe20000201000 */
[----:B------:R-:W-:-:S02]  /*0cf0*/  FFMA R25, R7, R15, R24 ;  /* 0x0000000f07197223 */ /* 0x000fc40000000018 */
[----:B------:R-:W3:Y:S01]  /*0d00*/  LDS.U8 R21, [R4+0x7] ;  /* 0x0000070004157984 */ /* 0x000ee20000000000 */
[----:B------:R-:W-:Y:S01]  /*0d10*/  I2FP.F32.U32 R27, R18 ;  /* 0x00000012001b7245 */ /* 0x000fe20000201000 */
[C---:B------:R-:W-:Y:S02]  /*0d20*/  FFMA R17, R7.reuse, R17, R22 ;  /* 0x0000001107117223 */ /* 0x040fe40000000016 */
[----:B------:R-:W4:Y:S01]  /*0d30*/  LDS.U8 R6, [R4+0x9] ;  /* 0x0000090004067984 */ /* 0x000f220000000000 */
[----:B------:R-:W-:Y:S01]  /*0d40*/  I2FP.F32.U32 R19, R19 ;  /* 0x0000001300137245 */ /* 0x000fe20000201000 */
[----:B------:R-:W-:Y:S02]  /*0d50*/  FFMA R7, R7, R27, R26 ;  /* 0x0000001b07077223 */ /* 0x000fe4000000001a */
[----:B------:R-:W5:Y:S02]  /*0d60*/  LDS.U8 R24, [R4+0xa] ;  /* 0x00000a0004187984 */ /* 0x000f640000000000 */
[----:B------:R-:W-:-:S02]  /*0d70*/  FFMA R25, R14, R19, R25 ;  /* 0x000000130e197223 */ /* 0x000fc40000000019 */
[----:B------:R-:W5:Y:S04]  /*0d80*/  LDS.U8 R23, [R4+0xb] ;  /* 0x00000b0004177984 */ /* 0x000f680000000000 */
[----:B------:R0:W5:Y:S02]  /*0d90*/  LDS.U8 R15, [R4+0xc] ;  /* 0x00000c00040f7984 */ /* 0x0001640000000000 */
[----:B0-----:R-:W-:Y:S01]  /*0da0*/  VIADD R4, R4, 0x18 ;  /* 0x0000001804047836 */ /* 0x001fe20000000000 */
[----:B------:R-:W-:Y:S02]  /*0db0*/  I2FP.F32.U32 R18, R9 ;  /* 0x0000000900127245 */ /* 0x000fe40000201000 */
[----:B-1----:R-:W-:-:S03]  /*0dc0*/  I2FP.F32.U32 R20, R20 ;  /* 0x0000001400147245 */ /* 0x002fc60000201000 */
[C---:B------:R-:W-:Y:S01]  /*0dd0*/  FFMA R7, R14.reuse, R18, R7 ;  /* 0x000000120e077223 */ /* 0x040fe20000000007 */
[----:B--2---:R-:W-:Y:S01]  /*0de0*/  I2FP.F32.U32 R16, R16 ;  /* 0x0000001000107245 */ /* 0x004fe20000201000 */
[----:B------:R-:W-:Y:S01]  /*0df0*/  FFMA R17, R14, R20, R17 ;  /* 0x000000140e117223 */ /* 0x000fe20000000011 */
[----:B---3--:R-:W-:-:S03]  /*0e00*/  I2FP.F32.U32 R21, R21 ;  /* 0x0000001500157245 */ /* 0x008fc60000201000 */
[C---:B------:R-:W-:Y:S01]  /*0e10*/  FFMA R17, R12.reuse, R16, R17 ;  /* 0x000000100c117223 */ /* 0x040fe20000000011 */
[----:B----4-:R-:W-:Y:S01]  /*0e20*/  I2FP.F32.U32 R6, R6 ;  /* 0x0000000600067245 */ /* 0x010fe20000201000 */
[----:B------:R-:W-:Y:S01]  /*0e30*/  FFMA R21, R12, R21, R25 ;  /* 0x000000150c157223 */ /* 0x000fe20000000019 */
[----:B-----5:R-:W-:-:S03]  /*0e40*/  I2FP.F32.U32 R24, R24 ;  /* 0x0000001800187245 */ /* 0x020fc60000201000 */
[----:B------:R-:W-:Y:S01]  /*0e50*/  FFMA R7, R12, R6, R7 ;  /* 0x000000060c077223 */ /* 0x000fe20000000007 */
[----:B------:R-:W-:Y:S01]  /*0e60*/  I2FP.F32.U32 R14, R23 ;  /* 0x00000017000e7245 */ /* 0x000fe20000201000 */
[----:B------:R-:W-:Y:S01]  /*0e70*/  FFMA R22, R8, R24, R21 ;  /* 0x0000001808167223 */ /* 0x000fe20000000015 */
[----:B------:R-:W-:-:S03]  /*0e80*/  I2FP.F32.U32 R16, R15 ;  /* 0x0000000f00107245 */ /* 0x000fc60000201000 */
[C---:B------:R-:W-:Y:S02]  /*0e90*/  FFMA R23, R8.reuse, R14, R17 ;  /* 0x0000000e08177223 */ /* 0x040fe40000000011 */
[----:B------:R-:W-:Y:S01]  /*0ea0*/  FFMA R21, R8, R16, R7 ;  /* 0x0000001008157223 */ /* 0x000fe20000000007 */
[----:B------:R-:W-:Y:S06]  /*0eb0*/  BRA.U UP1, `(.L_x_10) ;  /* 0xfffffff901a87547 */ /* 0x000fec000b83ffff */
[----:B------:R-:W-:-:S07]  /*0ec0*/  MOV R2, UR12 ;  /* 0x0000000c00027c02 */ /* 0x000fce0008000f00 */
.L_x_9:
[----:B------:R-:W-:-:S09]  /*0ed0*/  UISETP.NE.AND UP1, UPT, UR10, URZ, UPT ;  /* 0x000000ff0a00728c */ /* 0x000fd2000bf25270 */
[----:B------:R-:W-:Y:S05]  /*0ee0*/  BRA.U !UP1, `(.L_x_11) ;  /* 0x0000000509cc7547 */ /* 0x000fea000b800000 */
[----:B------:R-:W-:Y:S02]  /*0ef0*/  UIADD3 UR5, UPT, UPT, UR10, -0x1, URZ ;  /* 0xffffffff0a057890 */ /* 0x000fe4000fffe0ff */
[----:B------:R-:W-:Y:S02]  /*0f00*/  UISETP.NE.AND UP2, UPT, UR11, URZ, UPT ;  /* 0x000000ff0b00728c */ /* 0x000fe4000bf45270 */
[----:B------:R-:W-:-:S09]  /*0f10*/  UISETP.GE.U32.AND UP1, UPT, UR5, 0x3, UPT ;  /* 0x000000030500788c */ /* 0x000fd2000bf26070 */
[----:B------:R-:W-:Y:S05]  /*0f20*/  BRA.U !UP1, `(.L_x_12) ;  /* 0x0000000109d87547 */ /* 0x000fea000b800000 */
[----:B------:R-:W0:Y:S01]  /*0f30*/  LDC.64 R14, c[0x0][0x390] ;  /* 0x0000e400ff0e7b82 */ /* 0x000e220000000a00 */
[C---:B------:R-:W-:Y:S01]  /*0f40*/  VIADD R3, R2.reuse, UR16 ;  /* 0x0000001002037c36 */ /* 0x040fe20008000000 */
[----:B------:R-:W-:-:S05]  /*0f50*/  IADD3 R4, P0, PT, R2, UR16, RZ ;  /* 0x0000001002047c10 */ /* 0x000fca000ff1e0ff */
[----:B------:R-:W-:Y:S01]  /*0f60*/  IMAD.X R8, RZ, RZ, RZ, P0 ;  /* 0x000000ffff087224 */ /* 0x000fe200000e06ff */
[----:B------:R-:W1:Y:S01]  /*0f70*/  LDC.64 R6, c[0x0][0x390] ;  /* 0x0000e400ff067b82 */ /* 0x000e620000000a00 */
[----:B0-----:R-:W-:-:S05]  /*0f80*/  IMAD.WIDE.U32 R14, R3, 0x4, R14 ;  /* 0x00000004030e7825 */ /* 0x001fca00078e000e */
[----:B------:R0:W2:Y:S01]  /*0f90*/  LDG.E R3, desc[UR14][R14.64] ;  /* 0x0000000e0e037981 */ /* 0x0000a2000c1e1900 */
[----:B-1----:R-:W-:-:S04]  /*0fa0*/  LEA R6, P0, R4, R6, 0x2 ;  /* 0x0000000604067211 */ /* 0x002fc800078010ff */
[----:B------:R-:W-:-:S05]  /*0fb0*/  LEA.HI.X R7, R4, R7, R8, 0x2, P0 ;  /* 0x0000000704077211 */ /* 0x000fca00000f1408 */
[----:B------:R-:W3:Y:S04]  /*0fc0*/  LDG.E R4, desc[UR14][R6.64+0x4] ;  /* 0x0000040e06047981 */ /* 0x000ee8000c1e1900 */
[----:B------:R-:W4:Y:S04]  /*0fd0*/  LDG.E R8, desc[UR14][R6.64+0x8] ;  /* 0x0000080e06087981 */ /* 0x000f28000c1e1900 */
[----:B------:R1:W5:Y:S01]  /*0fe0*/  LDG.E R9, desc[UR14][R6.64+0xc] ;  /* 0x00000c0e06097981 */ /* 0x000362000c1e1900 */
[----:B------:R-:W0:Y:S01]  /*0ff0*/  S2R R17, SR_CgaCtaId ;  /* 0x0000000000117919 */ /* 0x000e220000008800 */
[----:B------:R-:W-:-:S04]  /*1000*/  MOV R12, 0x400 ;  /* 0x00000400000c7802 */ /* 0x000fc80000000f00 */
[----:B0-----:R-:W-:Y:S01]  /*1010*/  LEA R17, R17, R12, 0x18 ;  /* 0x0000000c11117211 */ /* 0x001fe200078ec0ff */
[----:B------:R-:W-:-:S04]  /*1020*/  IMAD.IADD R12, R5, 0x1, R2 ;  /* 0x00000001050c7824 */ /* 0x000fc800078e0202 */
[----:B------:R-:W-:-:S05]  /*1030*/  IMAD R20, R12, 0x3, R17 ;  /* 0x000000030c147824 */ /* 0x000fca00078e0211 */
[----:B------:R-:W0:Y:S04]  /*1040*/  LDS.U8 R24, [R20] ;  /* 0x0000000014187984 */ /* 0x000e280000000000 */
[----:B------:R-:W0:Y:S04]  /*1050*/  LDS.U8 R25, [R20+0x1] ;  /* 0x0000010014197984 */ /* 0x000e280000000000 */
[----:B------:R-:W0:Y:S04]  /*1060*/  LDS.U8 R26, [R20+0x2] ;  /* 0x00000200141a7984 */ /* 0x000e280000000000 */
[----:B------:R-:W-:Y:S04]  /*1070*/  LDS.U8 R15, [R20+0x4] ;  /* 0x00000400140f7984 */ /* 0x000fe80000000000 */
[----:B------:R-:W0:Y:S04]  /*1080*/  LDS.U8 R16, [R20+0x3] ;  /* 0x0000030014107984 */ /* 0x000e280000000000 */
[----:B------:R-:W0:Y:S04]  /*1090*/  LDS.U8 R18, [R20+0x5] ;  /* 0x0000050014127984 */ /* 0x000e280000000000 */
[----:B------:R-:W0:Y:S04]  /*10a0*/  LDS.U8 R12, [R20+0x7] ;  /* 0x00000700140c7984 */ /* 0x000e280000000000 */
[----:B------:R-:W0:Y:S04]  /*10b0*/  LDS.U8 R17, [R20+0x6] ;  /* 0x0000060014117984 */ /* 0x000e280000000000 */
[----:B-1----:R-:W1:Y:S04]  /*10c0*/  LDS.U8 R7, [R20+0x8] ;  /* 0x0000080014077984 */ /* 0x002e680000000000 */
[----:B------:R-:W1:Y:S04]  /*10d0*/  LDS.U8 R6, [R20+0x9] ;  /* 0x0000090014067984 */ /* 0x000e680000000000 */
[----:B------:R-:W-:Y:S04]  /*10e0*/  LDS.U8 R14, [R20+0xa] ;  /* 0x00000a00140e7984 */ /* 0x000fe80000000000 */
[----:B------:R-:W1:Y:S01]  /*10f0*/  LDS.U8 R19, [R20+0xb] ;  /* 0x00000b0014137984 */ /* 0x000e620000000000 */
[----:B0-----:R-:W-:-:S02]  /*1100*/  I2FP.F32.U32 R24, R24 ;  /* 0x0000001800187245 */ /* 0x001fc40000201000 */
[----:B------:R-:W-:Y:S02]  /*1110*/  I2FP.F32.U32 R28, R25 ;  /* 0x00000019001c7245 */ /* 0x000fe40000201000 */
[----:B------:R-:W-:Y:S02]  /*1120*/  I2FP.F32.U32 R26, R26 ;  /* 0x0000001a001a7245 */ /* 0x000fe40000201000 */
[----:B------:R-:W-:Y:S02]  /*1130*/  I2FP.F32.U32 R16, R16 ;  /* 0x0000001000107245 */ /* 0x000fe40000201000 */
[----:B------:R-:W-:Y:S02]  /*1140*/  I2FP.F32.U32 R18, R18 ;  /* 0x0000001200127245 */ /* 0x000fe40000201000 */
[----:B------:R-:W-:Y:S02]  /*1150*/  I2FP.F32.U32 R12, R12 ;  /* 0x0000000c000c7245 */ /* 0x000fe40000201000 */
[----:B------:R-:W-:-:S02]  /*1160*/  I2FP.F32.U32 R17, R17 ;  /* 0x0000001100117245 */ /* 0x000fc40000201000 */
[----:B-1----:R-:W-:Y:S02]  /*1170*/  I2FP.F32.U32 R7, R7 ;  /* 0x0000000700077245 */ /* 0x002fe40000201000 */
[----:B------:R-:W-:Y:S02]  /*1180*/  I2FP.F32.U32 R6, R6 ;  /* 0x0000000600067245 */ /* 0x000fe40000201000 */
[----:B------:R-:W-:Y:S02]  /*1190*/  IADD3 R2, PT, PT, R2, 0x4, RZ ;  /* 0x0000000402027810 */ /* 0x000fe40007ffe0ff */
[----:B------:R-:W-:Y:S01]  /*11a0*/  I2FP.F32.U32 R19, R19 ;  /* 0x0000001300137245 */ /* 0x000fe20000201000 */
[C---:B--2---:R-:W-:Y:S01]  /*11b0*/  FFMA R25, R3.reuse, R24, R22 ;  /* 0x0000001803197223 */ /* 0x044fe20000000016 */
[----:B------:R-:W-:Y:S01]  /*11c0*/  I2FP.F32.U32 R22, R15 ;  /* 0x0000000f00167245 */ /* 0x000fe20000201000 */
[C---:B------:R-:W-:Y:S01]  /*11d0*/  FFMA R23, R3.reuse, R28, R23 ;  /* 0x0000001c03177223 */ /* 0x040fe20000000017 */
[----:B------:R-:W-:-:S03]  /*11e0*/  FFMA R3, R3, R26, R21 ;  /* 0x0000001a03037223 */ /* 0x000fc60000000015 */
[C---:B---3--:R-:W-:Y:S01]  /*11f0*/  FFMA R23, R4.reuse, R22, R23 ;  /* 0x0000001604177223 */ /* 0x048fe20000000017 */
[C---:B------:R-:W-:Y:S01]  /*1200*/  FFMA R25, R4.reuse, R16, R25 ;  /* 0x0000001004197223 */ /* 0x040fe20000000019 */
[----:B------:R-:W-:Y:S02]  /*1210*/  FFMA R3, R4, R18, R3 ;  /* 0x0000001204037223 */ /* 0x000fe40000000003 */
[C---:B----4-:R-:W-:Y:S01]  /*1220*/  FFMA R12, R8.reuse, R12, R23 ;  /* 0x0000000c080c7223 */ /* 0x050fe20000000017 */
[C---:B------:R-:W-:Y:S01]  /*1230*/  FFMA R22, R8.reuse, R17, R25 ;  /* 0x0000001108167223 */ /* 0x040fe20000000019 */
[----:B------:R-:W-:Y:S01]  /*1240*/  I2FP.F32.U32 R23, R14 ;  /* 0x0000000e00177245 */ /* 0x000fe20000201000 */
[----:B------:R-:W-:Y:S02]  /*1250*/  FFMA R8, R8, R7, R3 ;  /* 0x0000000708087223 */ /* 0x000fe40000000003 */
[C---:B-----5:R-:W-:Y:S02]  /*1260*/  FFMA R22, R9.reuse, R6, R22 ;  /* 0x0000000609167223 */ /* 0x060fe40000000016 */
[C---:B------:R-:W-:Y:S01]  /*1270*/  FFMA R23, R9.reuse, R23, R12 ;  /* 0x0000001709177223 */ /* 0x040fe2000000000c */
[----:B------:R-:W-:-:S07]  /*1280*/  FFMA R21, R9, R19, R8 ;  /* 0x0000001309157223 */ /* 0x000fce0000000008 */
.L_x_12:
[----:B------:R-:W-:Y:S05]  /*1290*/  BRA.U !UP2, `(.L_x_11) ;  /* 0x000000010ae07547 */ /* 0x000fea000b800000 */
[----:B------:R-:W-:Y:S02]  /*12a0*/  UISETP.NE.AND UP1, UPT, UR11, 0x1, UPT ;  /* 0x000000010b00788c */ /* 0x000fe4000bf25270 */
[----:B------:R-:W-:-:S07]  /*12b0*/  ULOP3.LUT UP2, URZ, UR17, 0x1, URZ, 0xc0, !UPT ;  /* 0x0000000111ff7892 */ /* 0x000fce000f84c0ff */
[----:B------:R-:W-:Y:S05]  /*12c0*/  BRA.U !UP1, `(.L_x_13) ;  /* 0x0000000109887547 */ /* 0x000fea000b800000 */
[----:B------:R-:W0:Y:S01]  /*12d0*/  LDC.64 R8, c[0x0][0x390] ;  /* 0x0000e400ff087b82 */ /* 0x000e220000000a00 */
[C---:B------:R-:W-:Y:S01]  /*12e0*/  VIADD R3, R2.reuse, UR16 ;  /* 0x0000001002037c36 */ /* 0x040fe20008000000 */
[----:B------:R-:W-:-:S06]  /*12f0*/  IADD3 R12, P0, PT, R2, UR16, RZ ;  /* 0x00000010020c7c10 */ /* 0x000fcc000ff1e0ff */
[----:B------:R-:W1:Y:S01]  /*1300*/  LDC.64 R6, c[0x0][0x390] ;  /* 0x0000e400ff067b82 */ /* 0x000e620000000a00 */
[----:B0-----:R-:W-:-:S04]  /*1310*/  IMAD.WIDE.U32 R8, R3, 0x4, R8 ;  /* 0x0000000403087825 */ /* 0x001fc800078e0008 */
[----:B------:R-:W-:Y:S01]  /*1320*/  IMAD.X R3, RZ, RZ, RZ, P0 ;  /* 0x000000ffff037224 */ /* 0x000fe200000e06ff */
[----:B------:R0:W2:Y:S01]  /*1330*/  LDG.E R4, desc[UR14][R8.64] ;  /* 0x0000000e08047981 */ /* 0x0000a2000c1e1900 */
[----:B-1----:R-:W-:-:S04]  /*1340*/  LEA R6, P0, R12, R6, 0x2 ;  /* 0x000000060c067211 */ /* 0x002fc800078010ff */
[----:B------:R-:W-:-:S05]  /*1350*/  LEA.HI.X R7, R12, R7, R3, 0x2, P0 ;  /* 0x000000070c077211 */ /* 0x000fca00000f1403 */
[----:B------:R1:W3:Y:S01]  /*1360*/  LDG.E R6, desc[UR14][R6.64+0x4] ;  /* 0x0000040e06067981 */ /* 0x0002e2000c1e1900 */
[----:B------:R-:W4:Y:S01]  /*1370*/  S2R R12, SR_CgaCtaId ;  /* 0x00000000000c7919 */ /* 0x000f220000008800 */
[----:B------:R-:W-:-:S04]  /*1380*/  MOV R3, 0x400 ;  /* 0x0000040000037802 */ /* 0x000fc80000000f00 */
[----:B----4-:R-:W-:Y:S01]  /*1390*/  LEA R12, R12, R3, 0x18 ;  /* 0x000000030c0c7211 */ /* 0x010fe200078ec0ff */
[----:B------:R-:W-:-:S04]  /*13a0*/  IMAD.IADD R3, R5, 0x1, R2 ;  /* 0x0000000105037824 */ /* 0x000fc800078e0202 */
[----:B------:R-:W-:-:S05]  /*13b0*/  IMAD R3, R3, 0x3, R12 ;  /* 0x0000000303037824 */ /* 0x000fca00078e020c */
[----:B------:R-:W1:Y:S04]  /*13c0*/  LDS.U8 R12, [R3] ;  /* 0x00000000030c7984 */ /* 0x000e680000000000 */
[----:B------:R-:W4:Y:S04]  /*13d0*/  LDS.U8 R14, [R3+0x1] ;  /* 0x00000100030e7984 */ /* 0x000f280000000000 */
[----:B------:R-:W5:Y:S04]  /*13e0*/  LDS.U8 R15, [R3+0x2] ;  /* 0x00000200030f7984 */ /* 0x000f680000000000 */
[----:B0-----:R-:W0:Y:S04]  /*13f0*/  LDS.U8 R8, [R3+0x3] ;  /* 0x0000030003087984 */ /* 0x001e280000000000 */
[----:B------:R-:W0:Y:S04]  /*1400*/  LDS.U8 R9, [R3+0x4] ;  /* 0x0000040003097984 */ /* 0x000e280000000000 */
[----:B------:R-:W0:Y:S01]  /*1410*/  LDS.U8 R16, [R3+0x5] ;  /* 0x0000050003107984 */ /* 0x000e220000000000 */
[----:B------:R-:W-:-:S02]  /*1420*/  IADD3 R2, PT, PT, R2, 0x2, RZ ;  /* 0x0000000202027810 */ /* 0x000fc40007ffe0ff */
[----:B-1----:R-:W-:Y:S02]  /*1430*/  I2FP.F32.U32 R7, R12 ;  /* 0x0000000c00077245 */ /* 0x002fe40000201000 */
[----:B----4-:R-:W-:Y:S02]  /*1440*/  I2FP.F32.U32 R14, R14 ;  /* 0x0000000e000e7245 */ /* 0x010fe40000201000 */
[----:B-----5:R-:W-:Y:S02]  /*1450*/  I2FP.F32.U32 R15, R15 ;  /* 0x0000000f000f7245 */ /* 0x020fe40000201000 */
[----:B0-----:R-:W-:Y:S02]  /*1460*/  I2FP.F32.U32 R8, R8 ;  /* 0x0000000800087245 */ /* 0x001fe40000201000 */
[----:B------:R-:W-:Y:S02]  /*1470*/  I2FP.F32.U32 R12, R9 ;  /* 0x00000009000c7245 */ /* 0x000fe40000201000 */
[----:B------:R-:W-:Y:S01]  /*1480*/  I2FP.F32.U32 R16, R16 ;  /* 0x0000001000107245 */ /* 0x000fe20000201000 */
[C---:B--2---:R-:W-:Y:S01]  /*1490*/  FFMA R7, R4.reuse, R7, R22 ;  /* 0x0000000704077223 */ /* 0x044fe20000000016 */
[C---:B------:R-:W-:Y:S01]  /*14a0*/  FFMA R23, R4.reuse, R14, R23 ;  /* 0x0000000e04177223 */ /* 0x040fe20000000017 */
[----:B------:R-:W-:-:S02]  /*14b0*/  FFMA R15, R4, R15, R21 ;  /* 0x0000000f040f7223 */ /* 0x000fc40000000015 */
[C---:B---3--:R-:W-:Y:S01]  /*14c0*/  FFMA R22, R6.reuse, R8, R7 ;  /* 0x0000000806167223 */ /* 0x048fe20000000007 */
[C---:B------:R-:W-:Y:S01]  /*14d0*/  FFMA R23, R6.reuse, R12, R23 ;  /* 0x0000000c06177223 */ /* 0x040fe20000000017 */
[----:B------:R-:W-:-:S07]  /*14e0*/  FFMA R21, R6, R16, R15 ;  /* 0x0000001006157223 */ /* 0x000fce000000000f */
.L_x_13:
[----:B------:R-:W-:Y:S05]  /*14f0*/  BRA.U !UP2, `(.L_x_11) ;  /* 0x000000010a487547 */ /* 0x000fea000b800000 */
[----:B------:R-:W0:Y:S01]  /*1500*/  LDC.64 R6, c[0x0][0x390] ;  /* 0x0000e400ff067b82 */ /* 0x000e220000000a00 */
[----:B------:R-:W-:-:S04]  /*1510*/  VIADD R3, R2, UR16 ;  /* 0x0000001002037c36 */ /* 0x000fc80008000000 */
[----:B0-----:R-:W-:-:S06]  /*1520*/  IMAD.WIDE.U32 R6, R3, 0x4, R6 ;  /* 0x0000000403067825 */ /* 0x001fcc00078e0006 */
[----:B------:R0:W2:Y:S01]  /*1530*/  LDG.E R7, desc[UR14][R6.64] ;  /* 0x0000000e06077981 */ /* 0x0000a2000c1e1900 */
[----:B------:R-:W-:Y:S01]  /*1540*/  MOV R3, 0x400 ;  /* 0x0000040000037802 */ /* 0x000fe20000000f00 */
[----:B------:R-:W-:Y:S01]  /*1550*/  IMAD.IADD R2, R5, 0x1, R2 ;  /* 0x0000000105027824 */ /* 0x000fe200078e0202 */
[----:B------:R-:W1:Y:S02]  /*1560*/  S2R R4, SR_CgaCtaId ;  /* 0x0000000000047919 */ /* 0x000e640000008800 */
[----:B-1----:R-:W-:-:S05]  /*1570*/  LEA R3, R4, R3, 0x18 ;  /* 0x0000000304037211 */ /* 0x002fca00078ec0ff */
[----:B------:R-:W-:-:S05]  /*1580*/  IMAD R2, R2, 0x3, R3 ;  /* 0x0000000302027824 */ /* 0x000fca00078e0203 */
[----:B------:R-:W1:Y:S04]  /*1590*/  LDS.U8 R3, [R2] ;  /* 0x0000000002037984 */ /* 0x000e680000000000 */
[----:B------:R-:W3:Y:S04]  /*15a0*/  LDS.U8 R4, [R2+0x1] ;  /* 0x0000010002047984 */ /* 0x000ee80000000000 */
[----:B------:R-:W0:Y:S01]  /*15b0*/  LDS.U8 R5, [R2+0x2] ;  /* 0x0000020002057984 */ /* 0x000e220000000000 */
[----:B-1----:R-:W-:Y:S02]  /*15c0*/  I2FP.F32.U32 R3, R3 ;  /* 0x0000000300037245 */ /* 0x002fe40000201000 */
[----:B---3--:R-:W-:-:S02]  /*15d0*/  I2FP.F32.U32 R4, R4 ;  /* 0x0000000400047245 */ /* 0x008fc40000201000 */
[----:B0-----:R-:W-:Y:S01]  /*15e0*/  I2FP.F32.U32 R6, R5 ;  /* 0x0000000500067245 */ /* 0x001fe20000201000 */
[C---:B--2---:R-:W-:Y:S02]  /*15f0*/  FFMA R22, R7.reuse, R3, R22 ;  /* 0x0000000307167223 */ /* 0x044fe40000000016 */
[C---:B------:R-:W-:Y:S02]  /*1600*/  FFMA R23, R7.reuse, R4, R23 ;  /* 0x0000000407177223 */ /* 0x040fe40000000017 */
[----:B------:R-:W-:-:S07]  /*1610*/  FFMA R21, R7, R6, R21 ;  /* 0x0000000607157223 */ /* 0x000fce0000000015 */
.L_x_11:
[----:B------:R-:W-:Y:S05]  /*1620*/  BRA.U UP0, `(.L_x_14) ;  /* 0xfffffff100707547 */ /* 0x000fea000b83ffff */
.L_x_8:
[----:B------:R-:W0:Y:S01]  /*1630*/  LDC.64 R2, c[0x0][0x3a0] ;  /* 0x0000e800ff027b82 */ /* 0x000e220000000a00 */
[----:B------:R-:W1:Y:S01]  /*1640*/  LDCU UR4, c[0x0][0x388] ;  /* 0x00007100ff0477ac */ /* 0x000e620008000800 */
[----:B------:R-:W2:Y:S08]  /*1650*/  F2I.TRUNC.NTZ R22, R22 ;  /* 0x0000001600167305 */ /* 0x000eb0000020f100 */
[----:B------:R-:W3:Y:S08]  /*1660*/  F2I.TRUNC.NTZ R23, R23 ;  /* 0x0000001700177305 */ /* 0x000ef0000020f100 */
[----:B------:R-:W4:Y:S01]  /*1670*/  F2I.TRUNC.NTZ R21, R21 ;  /* 0x0000001500157305 */ /* 0x000f22000020f100 */
[----:B-1----:R-:W-:Y:S01]  /*1680*/  IMAD R11, R11, UR4, R0 ;  /* 0x000000040b0b7c24 */ /* 0x002fe2000f8e0200 */
[----:B--2---:R-:W-:-:S03]  /*1690*/  VIMNMX R0, PT, PT, RZ, R22, !PT ;  /* 0x00000016ff007248 */ /* 0x004fc60007fe0100 */
[----:B0-----:R-:W-:Y:S01]  /*16a0*/  IMAD.WIDE R2, R11, 0x3, R2 ;  /* 0x000000030b027825 */ /* 0x001fe200078e0202 */
[----:B---3--:R-:W-:Y:S02]  /*16b0*/  VIMNMX R4, PT, PT, RZ, R23, !PT ;  /* 0x00000017ff047248 */ /* 0x008fe40007fe0100 */
[----:B------:R-:W-:Y:S02]  /*16c0*/  VIMNMX R5, PT, PT, R0, 0xff, PT ;  /* 0x000000ff00057848 */ /* 0x000fe40003fe0100 */
[----:B------:R-:W-:-:S03]  /*16d0*/  VIMNMX R7, PT, PT, R4, 0xff, PT ;  /* 0x000000ff04077848 */ /* 0x000fc60003fe0100 */
[----:B------:R-:W-:Y:S01]  /*16e0*/  STG.E.U8 desc[UR14][R2.64], R5 ;  /* 0x0000000502007986 */ /* 0x000fe2000c10110e */
[----:B----4-:R-:W-:-:S03]  /*16f0*/  VIMNMX R6, PT, PT, RZ, R21, !PT ;  /* 0x00000015ff067248 */ /* 0x010fc60007fe0100 */
[----:B------:R-:W-:Y:S01]  /*1700*/  STG.E.U8 desc[UR14][R2.64+0x1], R7 ;  /* 0x0000010702007986 */ /* 0x000fe2000c10110e */
[----:B------:R-:W-:-:S05]  /*1710*/  VIMNMX R9, PT, PT, R6, 0xff, PT ;  /* 0x000000ff06097848 */ /* 0x000fca0003fe0100 */
[----:B------:R-:W-:Y:S01]  /*1720*/  STG.E.U8 desc[UR14][R2.64+0x2], R9 ;  /* 0x0000020902007986 */ /* 0x000fe2000c10110e */
[----:B------:R-:W-:Y:S05]  /*1730*/  EXIT ;  /* 0x000000000000794d */ /* 0x000fea0003800000 */
.L_x_15:
        /* <DEDUP_REMOVED lines=12> */
.L_x_25:


//--------------------- .text._Z14blurImgKernel1P6uchar3iiPfiS0_ --------------------------
	.section	.text._Z14blurImgKernel1P6uchar3iiPfiS0_,"ax",@progbits
	.align	128
        .global         _Z14blurImgKernel1P6uchar3iiPfiS0_
        .type           _Z14blurImgKernel1P6uchar3iiPfiS0_,@function
        .size           _Z14blurImgKernel1P6uchar3iiPfiS0_,(.L_x_26 - _Z14blurImgKernel1P6uchar3iiPfiS0_)
        .other          _Z14blurImgKernel1P6uchar3iiPfiS0_,@"STO_CUDA_ENTRY STV_DEFAULT"
_Z14blurImgKernel1P6uchar3iiPfiS0_:
.text._Z14blurImgKernel1P6uchar3iiPfiS0_:
[----:B------:R-:W-:Y:S01]  /*0000*/  LDC R1, c[0x0][0x37c] ;  /* 0x0000df00ff017b82 */ /* 0x000fe20000000800 */
[----:B------:R-:W0:Y:S07]  /*0010*/  S2R R3, SR_TID.Y ;  /* 0x0000000000037919 */ /* 0x000e2e0000002200 */
[----:B------:R-:W0:Y:S01]  /*0020*/  S2UR UR4, SR_CTAID.Y ;  /* 0x00000000000479c3 */ /* 0x000e220000002600 */
[----:B------:R-:W1:Y:S01]  /*0030*/  LDCU.64 UR12, c[0x0][0x388] ;  /* 0x00007100ff0c77ac */ /* 0x000e620008000a00 */
[----:B------:R-:W2:Y:S06]  /*0040*/  S2R R2, SR_TID.X ;  /* 0x0000000000027919 */ /* 0x000eac0000002100 */
[----:B------:R-:W0:Y:S08]  /*0050*/  LDC R0, c[0x0][0x364] ;  /* 0x0000d900ff007b82 */ /* 0x000e300000000800 */
[----:B------:R-:W2:Y:S08]  /*0060*/  S2UR UR5, SR_CTAID.X ;  /* 0x00000000000579c3 */ /* 0x000eb00000002500 */
[----:B------:R-:W2:Y:S01]  /*0070*/  LDC R11, c[0x0][0x360] ;  /* 0x0000d800ff0b7b82 */ /* 0x000ea20000000800 */
[----:B0-----:R-:W-:-:S05]  /*0080*/  IMAD R0, R0, UR4, R3 ;  /* 0x0000000400007c24 */ /* 0x001fca000f8e0203 */
[----:B-1----:R-:W-:Y:S01]  /*0090*/  ISETP.GE.AND P0, PT, R0, UR13, PT ;  /* 0x0000000d00007c0c */ /* 0x002fe2000bf06270 */
[----:B--2---:R-:W-:-:S05]  /*00a0*/  IMAD R11, R11, UR5, R2 ;  /* 0x000000050b0b7c24 */ /* 0x004fca000f8e0202 */
[----:B------:R-:W-:-:S13]  /*00b0*/  ISETP.GE.OR P0, PT, R11, UR12, P0 ;  /* 0x0000000c0b007c0c */ /* 0x000fda0008706670 */
[----:B------:R-:W-:Y:S05]  /*00c0*/  @P0 EXIT ;  /* 0x000000000000094d */ /* 0x000fea0003800000 */
[----:B------:R-:W0:Y:S01]  /*00d0*/  LDCU UR5, c[0x0][0x398] ;  /* 0x00007300ff0577ac */ /* 0x000e220008000800 */
[----:B------:R-:W-:Y:S01]  /*00e0*/  IMAD.MOV.U32 R20, RZ, RZ, RZ ;  /* 0x000000ffff147224 */ /* 0x000fe200078e00ff */
[----:B------:R-:W-:Y:S01]  /*00f0*/  CS2R R28, SRZ ;  /* 0x00000000001c7805 */ /* 0x000fe2000001ff00 */
[----:B------:R-:W1:Y:S01]  /*0100*/  LDCU.64 UR10, c[0x0][0x358] ;  /* 0x00006b00ff0a77ac */ /* 0x000e620008000a00 */
[----:B0-----:R-:W-:-:S09]  /*0110*/  UISETP.GE.AND UP0, UPT, UR5, 0x1, UPT ;  /* 0x000000010500788c */ /* 0x001fd2000bf06270 */
[----:B-1----:R-:W-:Y:S05]  /*0120*/  BRA.U !UP0, `(.L_x_16) ;  /* 0x0000001108687547 */ /* 0x002fea000b800000 */
[----:B------:R-:W-:Y:S01]  /*0130*/  USHF.R.U32.HI UR4, URZ, 0x1, UR5 ;  /* 0x00000001ff047899 */ /* 0x000fe20008011605 */
[----:B------:R-:W-:Y:S01]  /*0140*/  CS2R R28, SRZ ;  /* 0x00000000001c7805 */ /* 0x000fe2000001ff00 */
[----:B------:R-:W-:Y:S01]  /*0150*/  IMAD.MOV.U32 R20, RZ, RZ, RZ ;  /* 0x000000ffff147224 */ /* 0x000fe200078e00ff */
[----:B------:R-:W-:Y:S02]  /*0160*/  ULOP3.LUT UR7, UR5, 0x7, URZ, 0xc0, !UPT ;  /* 0x0000000705077892 */ /* 0x000fe4000f8ec0ff */
[----:B------:R-:W-:Y:S01]  /*0170*/  ULOP3.LUT UR8, UR5, 0x3, URZ, 0xc0, !UPT ;  /* 0x0000000305087892 */ /* 0x000fe2000f8ec0ff */
[----:B------:R-:W-:Y:S01]  /*0180*/  VIADD R12, R0, -UR4 ;  /* 0x80000004000c7c36 */ /* 0x000fe20008000000 */
[----:B------:R-:W-:Y:S01]  /*0190*/  IADD3 R13, PT, PT, R11, -UR4, RZ ;  /* 0x800000040b0d7c10 */ /* 0x000fe2000fffe0ff */
[----:B------:R-:W-:Y:S02]  /*01a0*/  UIADD3 UR6, UPT, UPT, UR12, -0x1, URZ ;  /* 0xffffffff0c067890 */ /* 0x000fe4000fffe0ff */
[----:B------:R-:W-:Y:S01]  /*01b0*/  ULOP3.LUT UR5, UR5, 0x7ffffff8, URZ, 0xc0, !UPT ;  /* 0x7ffffff805057892 */ /* 0x000fe2000f8ec0ff */
[----:B------:R-:W-:-:S11]  /*01c0*/  UMOV UR4, URZ ;  /* 0x000000ff00047c82 */ /* 0x000fd60008000000 */
.L_x_22:
[----:B------:R-:W0:Y:S01]  /*01d0*/  LDCU UR14, c[0x0][0x398] ;  /* 0x00007300ff0e77ac */ /* 0x000e220008000800 */
[----:B------:R-:W1:Y:S01]  /*01e0*/  LDC R3, c[0x0][0x38c] ;  /* 0x0000e300ff037b82 */ /* 0x000e620000000800 */
[----:B------:R-:W-:Y:S01]  /*01f0*/  VIADDMNMX R14, R12, UR4, RZ, !PT ;  /* 0x000000040c0e7c46 */ /* 0x000fe2000f8001ff */
[----:B------:R-:W-:Y:S01]  /*0200*/  IMAD.MOV.U32 R10, RZ, RZ, RZ ;  /* 0x000000ffff0a7224 */ /* 0x000fe200078e00ff */
[----:B0-----:R-:W-:Y:S02]  /*0210*/  UISETP.GE.U32.AND UP1, UPT, UR14, 0x8, UPT ;  /* 0x000000080e00788c */ /* 0x001fe4000bf26070 */
[----:B------:R-:W-:Y:S02]  /*0220*/  UIMAD UR13, UR4, UR14, URZ ;  /* 0x0000000e040d72a4 */ /* 0x000fe4000f8e02ff */
[----:B------:R-:W-:Y:S01]  /*0230*/  UIADD3 UR4, UPT, UPT, UR4, 0x1, URZ ;  /* 0x0000000104047890 */ /* 0x000fe2000fffe0ff */
[----:B-1----:R-:W-:-:S03]  /*0240*/  VIADDMNMX R14, R3, 0xffffffff, R14, PT ;  /* 0xffffffff030e7846 */ /* 0x002fc6000380010e */
[----:B------:R-:W-:Y:S01]  /*0250*/  UISETP.NE.AND UP0, UPT, UR4, UR14, UPT ;  /* 0x0000000e0400728c */ /* 0x000fe2000bf05270 */
[----:B------:R-:W-:Y:S10]  /*0260*/  BRA.U !UP1, `(.L_x_17) ;  /* 0x0000000509ec7547 */ /* 0x000ff4000b800000 */
[----:B------:R-:W-:Y:S01]  /*0270*/  IMAD.MOV.U32 R16, RZ, RZ, RZ ;  /* 0x000000ffff107224 */ /* 0x000fe200078e00ff */
[----:B------:R-:W0:Y:S06]  /*0280*/  LDCU UR9, c[0x0][0x388] ;  /* 0x00007100ff0977ac */ /* 0x000e2c0008000800 */
.L_x_18:
[----:B------:R-:W1:Y:S01]  /*0290*/  LDC.64 R4, c[0x0][0x380] ;  /* 0x0000e000ff047b82 */ /* 0x000e620000000a00 */
[----:B------:R-:W-:Y:S01]  /*02a0*/  IMAD.IADD R22, R13, 0x1, R16 ;  /* 0x000000010d167824 */ /* 0x000fe200078e0210 */
[----:B------:R-:W-:-:S04]  /*02b0*/  IADD3 R9, PT, PT, R16, UR13, RZ ;  /* 0x0000000d10097c10 */ /* 0x000fc8000fffe0ff */
[----:B------:R-:W-:Y:S02]  /*02c0*/  VIMNMX R6, PT, PT, RZ, R22, !PT ;  /* 0x00000016ff067248 */ /* 0x000fe40007fe0100 */
[----:B------:R-:W2:Y:S02]  /*02d0*/  LDC.64 R2, c[0x0][0x390] ;  /* 0x0000e400ff027b82 */ /* 0x000ea40000000a00 */
[----:B------:R-:W-:-:S05]  /*02e0*/  VIMNMX R7, PT, PT, R6, UR6, PT ;  /* 0x0000000606077c48 */ /* 0x000fca000bfe0100 */
[----:B0-----:R-:W-:Y:S01]  /*02f0*/  IMAD R7, R14, UR9, R7 ;  /* 0x000000090e077c24 */ /* 0x001fe2000f8e0207 */
[----:B------:R-:W-:-:S03]  /*0300*/  VIADDMNMX R6, R22, 0x1, RZ, !PT ;  /* 0x0000000116067846 */ /* 0x000fc600078001ff */
[----:B-1----:R-:W-:Y:S01]  /*0310*/  IMAD.WIDE R24, R7, 0x3, R4 ;  /* 0x0000000307187825 */ /* 0x002fe200078e0204 */
[----:B------:R-:W-:-:S04]  /*0320*/  VIMNMX R7, PT, PT, R6, UR6, PT ;  /* 0x0000000606077c48 */ /* 0x000fc8000bfe0100 */
[----:B------:R-:W3:Y:S01]  /*0330*/  LDG.E.U8 R10, desc[UR10][R24.64] ;  /* 0x0000000a180a7981 */ /* 0x000ee2000c1e1100 */
[----:B--2---:R-:W-:-:S03]  /*0340*/  IMAD.WIDE.U32 R2, R9, 0x4, R2 ;  /* 0x0000000409027825 */ /* 0x004fc600078e0002 */
[----:B------:R-:W2:Y:S04]  /*0350*/  LDG.E.U8 R27, desc[UR10][R24.64+0x1] ;  /* 0x0000010a181b7981 */ /* 0x000ea8000c1e1100 */
[----:B------:R-:W4:Y:S01]  /*0360*/  LDG.E R21, desc[UR10][R2.64] ;  /* 0x0000000a02157981 */ /* 0x000f22000c1e1900 */
[----:B------:R-:W-:-:S03]  /*0370*/  IMAD R7, R14, UR9, R7 ;  /* 0x000000090e077c24 */ /* 0x000fc6000f8e0207 */
[----:B------:R-:W5:Y:S01]  /*0380*/  LDG.E.U8 R23, desc[UR10][R24.64+0x2] ;  /* 0x0000020a18177981 */ /* 0x000f62000c1e1100 */
[----:B------:R-:W-:-:S03]  /*0390*/  IMAD.WIDE R8, R7, 0x3, R4 ;  /* 0x0000000307087825 */ /* 0x000fc600078e0204 */
[----:B------:R-:W5:Y:S04]  /*03a0*/  LDG.E R17, desc[UR10][R2.64+0x4] ;  /* 0x0000040a02117981 */ /* 0x000f68000c1e1900 */
[----:B------:R-:W5:Y:S04]  /*03b0*/  LDG.E.U8 R18, desc[UR10][R8.64] ;  /* 0x0000000a08127981 */ /* 0x000f68000c1e1100 */
[----:B------:R-:W5:Y:S01]  /*03c0*/  LDG.E.U8 R19, desc[UR10][R8.64+0x1] ;  /* 0x0000010a08137981 */ /* 0x000f62000c1e1100 */
[----:B------:R-:W-:-:S03]  /*03d0*/  VIADDMNMX R6, R22, 0x2, RZ, !PT ;  /* 0x0000000216067846 */ /* 0x000fc600078001ff */
[----:B------:R0:W5:Y:S01]  /*03e0*/  LDG.E.U8 R26, desc[UR10][R8.64+0x2] ;  /* 0x0000020a081a7981 */ /* 0x000162000c1e1100 */
[----:B------:R-:W-:-:S05]  /*03f0*/  VIMNMX R7, PT, PT, R6, UR6, PT ;  /* 0x0000000606077c48 */ /* 0x000fca000bfe0100 */
[----:B------:R-:W-:-:S04]  /*0400*/  IMAD R7, R14, UR9, R7 ;  /* 0x000000090e077c24 */ /* 0x000fc8000f8e0207 */
[----:B------:R-:W-:Y:S01]  /*0410*/  IMAD.WIDE R6, R7, 0x3, R4 ;  /* 0x0000000307067825 */ /* 0x000fe200078e0204 */
[----:B0-----:R-:W-:-:S04]  /*0420*/  VIADDMNMX R9, R22, 0x3, RZ, !PT ;  /* 0x0000000316097846 */ /* 0x001fc800078001ff */
[----:B------:R-:W-:Y:S01]  /*0430*/  VIMNMX R9, PT, PT, R9, UR6, PT ;  /* 0x0000000609097c48 */ /* 0x000fe2000bfe0100 */
[----:B------:R-:W5:Y:S04]  /*0440*/  LDG.E.U8 R15, desc[UR10][R6.64+0x1] ;  /* 0x0000010a060f7981 */ /* 0x000f68000c1e1100 */
[----:B------:R-:W-:Y:S01]  /*0450*/  IMAD R9, R14, UR9, R9 ;  /* 0x000000090e097c24 */ /* 0x000fe2000f8e0209 */
[----:B------:R-:W5:Y:S01]  /*0460*/  LDG.E.U8 R24, desc[UR10][R6.64+0x2] ;  /* 0x0000020a06187981 */ /* 0x000f62000c1e1100 */
[----:B---3--:R-:W-:-:S03]  /*0470*/  I2FP.F32.U32 R25, R10 ;  /* 0x0000000a00197245 */ /* 0x008fc60000201000 */
[----:B------:R0:W3:Y:S01]  /*0480*/  LDG.E.U8 R10, desc[UR10][R6.64] ;  /* 0x0000000a060a7981 */ /* 0x0000e2000c1e1100 */
[----:B--2---:R-:W-:Y:S01]  /*0490*/  I2FP.F32.U32 R8, R27 ;  /* 0x0000001b00087245 */ /* 0x004fe20000201000 */
[C---:B----4-:R-:W-:Y:S02]  /*04a0*/  FFMA R20, R21.reuse, R25, R20 ;  /* 0x0000001915147223 */ /* 0x050fe40000000014 */
[----:B------:R-:W2:Y:S02]  /*04b0*/  LDG.E R25, desc[UR10][R2.64+0x8] ;  /* 0x0000080a02197981 */ /* 0x000ea4000c1e1900 */
[----:B------:R-:W-:Y:S01]  /*04c0*/  FFMA R29, R21, R8, R29 ;  /* 0x00000008151d7223 */ /* 0x000fe2000000001d */
[----:B-----5:R-:W-:Y:S01]  /*04d0*/  I2FP.F32.U32 R23, R23 ;  /* 0x0000001700177245 */ /* 0x020fe20000201000 */
[----:B------:R-:W-:Y:S01]  /*04e0*/  IMAD.WIDE R8, R9, 0x3, R4 ;  /* 0x0000000309087825 */ /* 0x000fe200078e0204 */
[----:B0-----:R-:W-:-:S03]  /*04f0*/  VIADDMNMX R7, R22, 0x4, RZ, !PT ;  /* 0x0000000416077846 */ /* 0x001fc600078001ff */
[----:B------:R-:W-:Y:S01]  /*0500*/  FFMA R28, R21, R23, R28 ;  /* 0x00000017151c7223 */ /* 0x000fe2000000001c */
[----:B------:R-:W-:Y:S01]  /*0510*/  VIMNMX R7, PT, PT, R7, UR6, PT ;  /* 0x0000000607077c48 */ /* 0x000fe2000bfe0100 */
[----:B------:R-:W4:Y:S01]  /*0520*/  LDG.E.U8 R23, desc[UR10][R8.64] ;  /* 0x0000000a08177981 */ /* 0x000f22000c1e1100 */
[----:B------:R-:W-:Y:S02]  /*0530*/  I2FP.F32.U32 R18, R18 ;  /* 0x0000001200127245 */ /* 0x000fe40000201000 */
[----:B------:R-:W-:Y:S01]  /*0540*/  I2FP.F32.U32 R6, R19 ;  /* 0x0000001300067245 */ /* 0x000fe20000201000 */
[----:B------:R-:W-:Y:S01]  /*0550*/  IMAD R7, R14, UR9, R7 ;  /* 0x000000090e077c24 */ /* 0x000fe2000f8e0207 */
[----:B------:R-:W5:Y:S04]  /*0560*/  LDG.E.U8 R21, desc[UR10][R8.64+0x1] ;  /* 0x0000010a08157981 */ /* 0x000f68000c1e1100 */
[----:B------:R0:W5:Y:S04]  /*0570*/  LDG.E.U8 R27, desc[UR10][R8.64+0x2] ;  /* 0x0000020a081b7981 */ /* 0x000168000c1e1100 */
[----:B------:R-:W5:Y:S01]  /*0580*/  LDG.E R19, desc[UR10][R2.64+0x10] ;  /* 0x0000100a02137981 */ /* 0x000f62000c1e1900 */
[C---:B0-----:R-:W-:Y:S01]  /*0590*/  FFMA R9, R17.reuse, R18, R20 ;  /* 0x0000001211097223 */ /* 0x041fe20000000014 */
[----:B------:R-:W-:-:S02]  /*05a0*/  FFMA R8, R17, R6, R29 ;  /* 0x0000000611087223 */ /* 0x000fc4000000001d */
[----:B------:R-:W5:Y:S01]  /*05b0*/  LDG.E R20, desc[UR10][R2.64+0xc] ;  /* 0x00000c0a02147981 */ /* 0x000f62000c1e1900 */
[----:B------:R-:W-:-:S05]  /*05c0*/  IMAD.WIDE R6, R7, 0x3, R4 ;  /* 0x0000000307067825 */ /* 0x000fca00078e0204 */
[----:B------:R-:W5:Y:S01]  /*05d0*/  LDG.E.U8 R18, desc[UR10][R6.64] ;  /* 0x0000000a06127981 */ /* 0x000f62000c1e1100 */
[----:B------:R-:W-:Y:S02]  /*05e0*/  I2FP.F32.U32 R26, R26 ;  /* 0x0000001a001a7245 */ /* 0x000fe40000201000 */
[----:B------:R-:W-:-:S03]  /*05f0*/  I2FP.F32.U32 R15, R15 ;  /* 0x0000000f000f7245 */ /* 0x000fc60000201000 */
[----:B------:R-:W-:Y:S01]  /*0600*/  FFMA R28, R17, R26, R28 ;  /* 0x0000001a111c7223 */ /* 0x000fe2000000001c */
[----:B---3--:R-:W-:Y:S01]  /*0610*/  I2FP.F32.U32 R10, R10 ;  /* 0x0000000a000a7245 */ /* 0x008fe20000201000 */
[----:B--2---:R-:W-:Y:S01]  /*0620*/  FFMA R17, R25, R15, R8 ;  /* 0x0000000f19117223 */ /* 0x004fe20000000008 */
[----:B------:R-:W-:-:S03]  /*0630*/  VIADDMNMX R8, R22, 0x5, RZ, !PT ;  /* 0x0000000516087846 */ /* 0x000fc600078001ff */
[----:B------:R-:W-:Y:S01]  /*0640*/  FFMA R29, R25, R10, R9 ;  /* 0x0000000a191d7223 */ /* 0x000fe20000000009 */
[----:B------:R-:W-:Y:S01]  /*0650*/  I2FP.F32.U32 R10, R24 ;  /* 0x00000018000a7245 */ /* 0x000fe20000201000 */
[----:B------:R-:W2:Y:S01]  /*0660*/  LDG.E.U8 R15, desc[UR10][R6.64+0x1] ;  /* 0x0000010a060f7981 */ /* 0x000ea2000c1e1100 */
[----:B------:R-:W-:-:S03]  /*0670*/  VIMNMX R9, PT, PT, R8, UR6, PT ;  /* 0x0000000608097c48 */ /* 0x000fc6000bfe0100 */
[----:B------:R0:W3:Y:S02]  /*0680*/  LDG.E.U8 R24, desc[UR10][R6.64+0x2] ;  /* 0x0000020a06187981 */ /* 0x0000e4000c1e1100 */
[----:B------:R-:W-:Y:S01]  /*0690*/  IMAD R9, R14, UR9, R9 ;  /* 0x000000090e097c24 */ /* 0x000fe2000f8e0209 */
[C---:B0-----:R-:W-:Y:S02]  /*06a0*/  VIADDMNMX R6, R22.reuse, 0x6, RZ, !PT ;  /* 0x0000000616067846 */ /* 0x041fe400078001ff */
[----:B------:R-:W-:Y:S02]  /*06b0*/  VIADDMNMX R7, R22, 0x7, RZ, !PT ;  /* 0x0000000716077846 */ /* 0x000fe400078001ff */
[----:B----4-:R-:W-:Y:S02]  /*06c0*/  I2FP.F32.U32 R22, R23 ;  /* 0x0000001700167245 */ /* 0x010fe40000201000 */
[----:B------:R-:W-:Y:S02]  /*06d0*/  VIMNMX R23, PT, PT, R6, UR6, PT ;  /* 0x0000000606177c48 */ /* 0x000fe4000bfe0100 */
[----:B------:R-:W-:Y:S01]  /*06e0*/  VIMNMX R7, PT, PT, R7, UR6, PT ;  /* 0x0000000607077c48 */ /* 0x000fe2000bfe0100 */
[----:B------:R-:W-:Y:S01]  /*06f0*/  IMAD.WIDE R8, R9, 0x3, R4 ;  /* 0x0000000309087825 */ /* 0x000fe200078e0204 */
[----:B-----5:R-:W-:-:S03]  /*0700*/  I2FP.F32.U32 R21, R21 ;  /* 0x0000001500157245 */ /* 0x020fc60000201000 */
[----:B------:R-:W-:Y:S02]  /*0710*/  IMAD R23, R14, UR9, R23 ;  /* 0x000000090e177c24 */ /* 0x000fe4000f8e0217 */
[----:B------:R-:W-:Y:S01]  /*0720*/  FFMA R22, R20, R22, R29 ;  /* 0x0000001614167223 */ /* 0x000fe2000000001d */
[----:B------:R-:W-:Y:S01]  /*0730*/  I2FP.F32.U32 R27, R27 ;  /* 0x0000001b001b7245 */ /* 0x000fe20000201000 */
[----:B------:R-:W-:Y:S01]  /*0740*/  FFMA R10, R25, R10, R28 ;  /* 0x0000000a190a7223 */ /* 0x000fe2000000001c */
[----:B------:R-:W-:Y:S01]  /*0750*/  IMAD R29, R14, UR9, R7 ;  /* 0x000000090e1d7c24 */ /* 0x000fe2000f8e0207 */
[----:B------:R-:W4:Y:S01]  /*0760*/  LDG.E.U8 R25, desc[UR10][R8.64] ;  /* 0x0000000a08197981 */ /* 0x000f22000c1e1100 */
[----:B------:R-:W-:-:S04]  /*0770*/  IMAD.WIDE R6, R23, 0x3, R4 ;  /* 0x0000000317067825 */ /* 0x000fc800078e0204 */
[----:B------:R-:W-:Y:S01]  /*0780*/  FFMA R10, R20, R27, R10 ;  /* 0x0000001b140a7223 */ /* 0x000fe2000000000a */
[----:B------:R-:W5:Y:S01]  /*0790*/  LDG.E.U8 R26, desc[UR10][R8.64+0x1] ;  /* 0x0000010a081a7981 */ /* 0x000f62000c1e1100 */
[----:B------:R-:W-:-:S03]  /*07a0*/  IMAD.WIDE R4, R29, 0x3, R4 ;  /* 0x000000031d047825 */ /* 0x000fc600078e0204 */
[----:B------:R0:W5:Y:S04]  /*07b0*/  LDG.E.U8 R28, desc[UR10][R8.64+0x2] ;  /* 0x0000020a081c7981 */ /* 0x000168000c1e1100 */
[----:B------:R-:W5:Y:S04]  /*07c0*/  LDG.E.U8 R27, desc[UR10][R4.64] ;  /* 0x0000000a041b7981 */ /* 0x000f68000c1e1100 */
[----:B------:R-:W5:Y:S01]  /*07d0*/  LDG.E.U8 R23, desc[UR10][R4.64+0x1] ;  /* 0x0000010a04177981 */ /* 0x000f62000c1e1100 */
[----:B0-----:R-:W-:Y:S01]  /*07e0*/  FFMA R8, R20, R21, R17 ;  /* 0x0000001514087223 */ /* 0x001fe20000000011 */
[----:B------:R-:W-:-:S02]  /*07f0*/  I2FP.F32.U32 R20, R18 ;  /* 0x0000001200147245 */ /* 0x000fc40000201000 */
[----:B------:R-:W5:Y:S04]  /*0800*/  LDG.E.U8 R17, desc[UR10][R6.64] ;  /* 0x0000000a06117981 */ /* 0x000f68000c1e1100 */
[----:B------:R-:W5:Y:S04]  /*0810*/  LDG.E.U8 R18, desc[UR10][R6.64+0x1] ;  /* 0x0000010a06127981 */ /* 0x000f68000c1e1100 */
[----:B------:R0:W5:Y:S01]  /*0820*/  LDG.E.U8 R21, desc[UR10][R6.64+0x2] ;  /* 0x0000020a06157981 */ /* 0x000162000c1e1100 */
[----:B------:R-:W-:-:S03]  /*0830*/  FFMA R22, R19, R20, R22 ;  /* 0x0000001413167223 */ /* 0x000fc60000000016 */
[----:B------:R-:W5:Y:S04]  /*0840*/  LDG.E R9, desc[UR10][R2.64+0x14] ;  /* 0x0000140a02097981 */ /* 0x000f68000c1e1900 */
[----:B------:R1:W5:Y:S04]  /*0850*/  LDG.E.U8 R29, desc[UR10][R4.64+0x2] ;  /* 0x0000020a041d7981 */ /* 0x000368000c1e1100 */
[----:B------:R-:W5:Y:S04]  /*0860*/  LDG.E R20, desc[UR10][R2.64+0x18] ;  /* 0x0000180a02147981 */ /* 0x000f68000c1e1900 */
[----:B------:R-:W5:Y:S01]  /*0870*/  LDG.E R2, desc[UR10][R2.64+0x1c] ;  /* 0x00001c0a02027981 */ /* 0x000f62000c1e1900 */
[----:B------:R-:W-:-:S05]  /*0880*/  VIADD R16, R16, 0x8 ;  /* 0x0000000810107836 */ /* 0x000fca0000000000 */
[----:B------:R-:W-:Y:S02]  /*0890*/  ISETP.NE.AND P0, PT, R16, UR5, PT ;  /* 0x0000000510007c0c */ /* 0x000fe4000bf05270 */
[----:B--2---:R-:W-:Y:S02]  /*08a0*/  I2FP.F32.U32 R15, R15 ;  /* 0x0000000f000f7245 */ /* 0x004fe40000201000 */
[----:B---3--:R-:W-:-:S03]  /*08b0*/  I2FP.F32.U32 R24, R24 ;  /* 0x0000001800187245 */ /* 0x008fc60000201000 */
[C---:B------:R-:W-:Y:S02]  /*08c0*/  FFMA R8, R19.reuse, R15, R8 ;  /* 0x0000000f13087223 */ /* 0x040fe40000000008 */
[----:B------:R-:W-:Y:S01]  /*08d0*/  FFMA R10, R19, R24, R10 ;  /* 0x00000018130a7223 */ /* 0x000fe2000000000a */
[----:B----4-:R-:W-:Y:S02]  /*08e0*/  I2FP.F32.U32 R25, R25 ;  /* 0x0000001900197245 */ /* 0x010fe40000201000 */
[----:B-----5:R-:W-:Y:S02]  /*08f0*/  I2FP.F32.U32 R15, R26 ;  /* 0x0000001a000f7245 */ /* 0x020fe40000201000 */
[----:B0-----:R-:W-:Y:S02]  /*0900*/  I2FP.F32.U32 R7, R28 ;  /* 0x0000001c00077245 */ /* 0x001fe40000201000 */
[----:B------:R-:W-:Y:S02]  /*0910*/  I2FP.F32.U32 R27, R27 ;  /* 0x0000001b001b7245 */ /* 0x000fe40000201000 */
[----:B-1----:R-:W-:-:S02]  /*0920*/  I2FP.F32.U32 R4, R23 ;  /* 0x0000001700047245 */ /* 0x002fc40000201000 */
[----:B------:R-:W-:Y:S02]  /*0930*/  I2FP.F32.U32 R17, R17 ;  /* 0x0000001100117245 */ /* 0x000fe40000201000 */
[----:B------:R-:W-:Y:S02]  /*0940*/  I2FP.F32.U32 R18, R18 ;  /* 0x0000001200127245 */ /* 0x000fe40000201000 */
[----:B------:R-:W-:Y:S01]  /*0950*/  I2FP.F32.U32 R21, R21 ;  /* 0x0000001500157245 */ /* 0x000fe20000201000 */
[C---:B------:R-:W-:Y:S01]  /*0960*/  FFMA R25, R9.reuse, R25, R22 ;  /* 0x0000001909197223 */ /* 0x040fe20000000016 */
[C---:B------:R-:W-:Y:S01]  /*0970*/  FFMA R15, R9.reuse, R15, R8 ;  /* 0x0000000f090f7223 */ /* 0x040fe20000000008 */
[----:B------:R-:W-:Y:S01]  /*0980*/  FFMA R7, R9, R7, R10 ;  /* 0x0000000709077223 */ /* 0x000fe2000000000a */
[----:B------:R-:W-:Y:S01]  /*0990*/  I2FP.F32.U32 R28, R29 ;  /* 0x0000001d001c7245 */ /* 0x000fe20000201000 */
[C---:B------:R-:W-:Y:S01]  /*09a0*/  FFMA R17, R20.reuse, R17, R25 ;  /* 0x0000001114117223 */ /* 0x040fe20000000019 */
[C---:B------:R-:W-:Y:S01]  /*09b0*/  FFMA R15, R20.reuse, R18, R15 ;  /* 0x00000012140f7223 */ /* 0x040fe2000000000f */
[----:B------:R-:W-:-:S02]  /*09c0*/  FFMA R7, R20, R21, R7 ;  /* 0x0000001514077223 */ /* 0x000fc40000000007 */
[C---:B------:R-:W-:Y:S01]  /*09d0*/  FFMA R20, R2.reuse, R27, R17 ;  /* 0x0000001b02147223 */ /* 0x040fe20000000011 */
[C---:B------:R-:W-:Y:S01]  /*09e0*/  FFMA R29, R2.reuse, R4, R15 ;  /* 0x00000004021d7223 */ /* 0x040fe2000000000f */
[----:B------:R-:W-:Y:S01]  /*09f0*/  FFMA R28, R2, R28, R7 ;  /* 0x0000001c021c7223 */ /* 0x000fe20000000007 */
[----:B------:R-:W-:Y:S06]  /*0a00*/  @P0 BRA `(.L_x_18) ;  /* 0xfffffff800200947 */ /* 0x000fec000383ffff */
[----:B------:R-:W-:-:S07]  /*0a10*/  IMAD.U32 R10, RZ, RZ, UR5 ;  /* 0x00000005ff0a7e24 */ /* 0x000fce000f8e00ff */
.L_x_17:
[----:B------:R-:W-:-:S09]  /*0a20*/  UISETP.NE.AND UP1, UPT, UR7, URZ, UPT ;  /* 0x000000ff0700728c */ /* 0x000fd2000bf25270 */
[----:B------:R-:W-:Y:S05]  /*0a30*/  BRA.U !UP1, `(.L_x_19) ;  /* 0x0000000909207547 */ /* 0x000fea000b800000 */
[----:B------:R-:W-:Y:S02]  /*0a40*/  UIADD3 UR9, UPT, UPT, UR7, -0x1, URZ ;  /* 0xffffffff07097890 */ /* 0x000fe4000fffe0ff */
[----:B------:R-:W-:Y:S02]  /*0a50*/  UISETP.NE.AND UP2, UPT, UR8, URZ, UPT ;  /* 0x000000ff0800728c */ /* 0x000fe4000bf45270 */
[----:B------:R-:W-:-:S09]  /*0a60*/  UISETP.GE.U32.AND UP1, UPT, UR9, 0x3, UPT ;  /* 0x000000030900788c */ /* 0x000fd2000bf26070 */
[----:B------:R-:W-:Y:S05]  /*0a70*/  BRA.U !UP1, `(.L_x_20) ;  /* 0x0000000509107547 */ /* 0x000fea000b800000 */
[----:B------:R-:W0:Y:S01]  /*0a80*/  LDC.64 R6, c[0x0][0x380] ;  /* 0x0000e000ff067b82 */ /* 0x000e220000000a00 */
[----:B------:R-:W1:Y:S01]  /*0a90*/  LDCU UR9, c[0x0][0x388] ;  /* 0x00007100ff0977ac */ /* 0x000e620008000800 */
[----:B------:R-:W-:Y:S01]  /*0aa0*/  IMAD.IADD R17, R13, 0x1, R10 ;  /* 0x000000010d117824 */ /* 0x000fe200078e020a */
[----:B------:R-:W-:-:S04]  /*0ab0*/  IADD3 R15, PT, PT, R10, UR13, RZ ;  /* 0x0000000d0a0f7c10 */ /* 0x000fc8000fffe0ff */
[----:B------:R-:W-:Y:S01]  /*0ac0*/  VIMNMX R4, PT, PT, RZ, R17, !PT ;  /* 0x00000011ff047248 */ /* 0x000fe20007fe0100 */
[----:B------:R-:W2:Y:S03]  /*0ad0*/  LDC.64 R2, c[0x0][0x390] ;  /* 0x0000e400ff027b82 */ /* 0x000ea60000000a00 */
[----:B------:R-:W-:-:S05]  /*0ae0*/  VIMNMX R5, PT, PT, R4, UR6, PT ;  /* 0x0000000604057c48 */ /* 0x000fca000bfe0100 */
[----:B-1----:R-:W-:-:S04]  /*0af0*/  IMAD R5, R14, UR9, R5 ;  /* 0x000000090e057c24 */ /* 0x002fc8000f8e0205 */
[----:B0-----:R-:W-:-:S05]  /*0b00*/  IMAD.WIDE R8, R5, 0x3, R6 ;  /* 0x0000000305087825 */ /* 0x001fca00078e0206 */
[----:B------:R-:W3:Y:S01]  /*0b10*/  LDG.E.U8 R18, desc[UR10][R8.64] ;  /* 0x0000000a08127981 */ /* 0x000ee2000c1e1100 */
[----:B--2---:R-:W-:Y:S02]  /*0b20*/  IMAD.WIDE.U32 R4, R15, 0x4, R2 ;  /* 0x000000040f047825 */ /* 0x004fe400078e0002 */
[----:B------:R-:W0:Y:S03]  /*0b30*/  LDC.64 R2, c[0x0][0x390] ;  /* 0x0000e400ff027b82 */ /* 0x000e260000000a00 */
[----:B------:R1:W2:Y:S01]  /*0b40*/  LDG.E R15, desc[UR10][R4.64] ;  /* 0x0000000a040f7981 */ /* 0x0002a2000c1e1900 */
[C---:B------:R-:W-:Y:S02]  /*0b50*/  VIADDMNMX R19, R17.reuse, 0x1, RZ, !PT ;  /* 0x0000000111137846 */ /* 0x040fe400078001ff */
[----:B------:R-:W-:Y:S02]  /*0b60*/  VIADDMNMX R21, R17, 0x2, RZ, !PT ;  /* 0x0000000211157846 */ /* 0x000fe400078001ff */
[----:B------:R-:W-:-:S02]  /*0b70*/  VIMNMX R19, PT, PT, R19, UR6, PT ;  /* 0x0000000613137c48 */ /* 0x000fc4000bfe0100 */
[----:B------:R-:W-:Y:S02]  /*0b80*/  IADD3 R16, P0, PT, R10, UR13, RZ ;  /* 0x0000000d0a107c10 */ /* 0x000fe4000ff1e0ff */
[----:B------:R-:W-:Y:S01]  /*0b90*/  VIADDMNMX R17, R17, 0x3, RZ, !PT ;  /* 0x0000000311117846 */ /* 0x000fe200078001ff */
[C---:B------:R-:W-:Y:S01]  /*0ba0*/  IMAD R19, R14.reuse, UR9, R19 ;  /* 0x000000090e137c24 */ /* 0x040fe2000f8e0213 */
[----:B------:R-:W-:Y:S02]  /*0bb0*/  VIMNMX R21, PT, PT, R21, UR6, PT ;  /* 0x0000000615157c48 */ /* 0x000fe4000bfe0100 */
[----:B------:R-:W-:Y:S01]  /*0bc0*/  VIMNMX R25, PT, PT, R17, UR6, PT ;  /* 0x0000000611197c48 */ /* 0x000fe2000bfe0100 */
[----:B------:R-:W-:Y:S02]  /*0bd0*/  IMAD.X R17, RZ, RZ, RZ, P0 ;  /* 0x000000ffff117224 */ /* 0x000fe400000e06ff */
[----:B------:R-:W-:Y:S02]  /*0be0*/  IMAD R23, R14, UR9, R21 ;  /* 0x000000090e177c24 */ /* 0x000fe4000f8e0215 */
[----:B-1----:R-:W-:Y:S01]  /*0bf0*/  IMAD.WIDE R4, R19, 0x3, R6 ;  /* 0x0000000313047825 */ /* 0x002fe200078e0206 */
[----:B------:R-:W4:Y:S01]  /*0c00*/  LDG.E.U8 R21, desc[UR10][R8.64+0x2] ;  /* 0x0000020a08157981 */ /* 0x000f22000c1e1100 */
[----:B0-----:R-:W-:-:S03]  /*0c10*/  LEA R2, P0, R16, R2, 0x2 ;  /* 0x0000000210027211 */ /* 0x001fc600078010ff */
[----:B------:R-:W5:Y:S01]  /*0c20*/  LDG.E.U8 R19, desc[UR10][R8.64+0x1] ;  /* 0x0000010a08137981 */ /* 0x000f62000c1e1100 */
[----:B------:R-:W-:Y:S01]  /*0c30*/  IMAD R25, R14, UR9, R25 ;  /* 0x000000090e197c24 */ /* 0x000fe2000f8e0219 */
[----:B------:R-:W-:Y:S01]  /*0c40*/  LEA.HI.X R3, R16, R3, R17, 0x2, P0 ;  /* 0x0000000310037211 */ /* 0x000fe200000f1411 */
[--C-:B------:R-:W-:Y:S01]  /*0c50*/  IMAD.WIDE R16, R23, 0x3, R6.reuse ;  /* 0x0000000317107825 */ /* 0x100fe200078e0206 */
[----:B------:R-:W5:Y:S04]  /*0c60*/  LDG.E.U8 R22, desc[UR10][R4.64+0x1] ;  /* 0x0000010a04167981 */ /* 0x000f68000c1e1100 */
[----:B------:R-:W5:Y:S01]  /*0c70*/  LDG.E.U8 R23, desc[UR10][R4.64] ;  /* 0x0000000a04177981 */ /* 0x000f62000c1e1100 */
[----:B------:R-:W-:-:S03]  /*0c80*/  IMAD.WIDE R6, R25, 0x3, R6 ;  /* 0x0000000319067825 */ /* 0x000fc600078e0206 */
[----:B------:R2:W5:Y:S04]  /*0c90*/  LDG.E.U8 R24, desc[UR10][R4.64+0x2] ;  /* 0x0000020a04187981 */ /* 0x000568000c1e1100 */
[----:B------:R-:W5:Y:S04]  /*0ca0*/  LDG.E.U8 R26, desc[UR10][R16.64] ;  /* 0x0000000a101a7981 */ /* 0x000f68000c1e1100 */
[----:B------:R-:W5:Y:S04]  /*0cb0*/  LDG.E R25, desc[UR10][R2.64+0x4] ;  /* 0x0000040a02197981 */ /* 0x000f68000c1e1900 */
[----:B------:R-:W5:Y:S04]  /*0cc0*/  LDG.E.U8 R8, desc[UR10][R16.64+0x2] ;  /* 0x0000020a10087981 */ /* 0x000f68000c1e1100 */
[----:B------:R-:W5:Y:S04]  /*0cd0*/  LDG.E.U8 R9, desc[UR10][R6.64] ;  /* 0x0000000a06097981 */ /* 0x000f68000c1e1100 */
[----:B------:R-:W5:Y:S01]  /*0ce0*/  LDG.E.U8 R5, desc[UR10][R6.64+0x2] ;  /* 0x0000020a06057981 */ /* 0x000f62000c1e1100 */
[----:B---3--:R-:W-:-:S03]  /*0cf0*/  I2FP.F32.U32 R27, R18 ;  /* 0x00000012001b7245 */ /* 0x008fc60000201000 */
[----:B------:R-:W3:Y:S02]  /*0d00*/  LDG.E.U8 R18, desc[UR10][R16.64+0x1] ;  /* 0x0000010a10127981 */ /* 0x000ee4000c1e1100 */
[----:B--2---:R-:W-:Y:S02]  /*0d10*/  FFMA R4, R15, R27, R20 ;  /* 0x0000001b0f047223 */ /* 0x004fe40000000014 */
[----:B------:R-:W2:Y:S04]  /*0d20*/  LDG.E R27, desc[UR10][R2.64+0x8] ;  /* 0x0000080a021b7981 */ /* 0x000ea8000c1e1900 */
[----:B------:R0:W2:Y:S04]  /*0d30*/  LDG.E.U8 R20, desc[UR10][R6.64+0x1] ;  /* 0x0000010a06147981 */ /* 0x0000a8000c1e1100 */
[----:B------:R2:W2:Y:S01]  /*0d40*/  LDG.E R2, desc[UR10][R2.64+0xc] ;  /* 0x00000c0a02027981 */ /* 0x0004a2000c1e1900 */
[----:B----4-:R-:W-:-:S02]  /*0d50*/  I2FP.F32.U32 R21, R21 ;  /* 0x0000001500157245 */ /* 0x010fc40000201000 */
[----:B-----5:R-:W-:-:S03]  /*0d60*/  I2FP.F32.U32 R19, R19 ;  /* 0x0000001300137245 */ /* 0x020fc60000201000 */
[C---:B------:R-:W-:Y:S01]  /*0d70*/  FFMA R28, R15.reuse, R21, R28 ;  /* 0x000000150f1c7223 */ /* 0x040fe2000000001c */
[----:B------:R-:W-:Y:S01]  /*0d80*/  I2FP.F32.U32 R22, R22 ;  /* 0x0000001600167245 */ /* 0x000fe20000201000 */
[----:B------:R-:W-:Y:S01]  /*0d90*/  FFMA R29, R15, R19, R29 ;  /* 0x000000130f1d7223 */ /* 0x000fe2000000001d */
[----:B------:R-:W-:Y:S02]  /*0da0*/  I2FP.F32.U32 R23, R23 ;  /* 0x0000001700177245 */ /* 0x000fe40000201000 */
[----:B------:R-:W-:Y:S02]  /*0db0*/  I2FP.F32.U32 R15, R24 ;  /* 0x00000018000f7245 */ /* 0x000fe40000201000 */
[----:B------:R-:W-:Y:S01]  /*0dc0*/  I2FP.F32.U32 R26, R26 ;  /* 0x0000001a001a7245 */ /* 0x000fe20000201000 */
[C---:B------:R-:W-:Y:S01]  /*0dd0*/  FFMA R4, R25.reuse, R23, R4 ;  /* 0x0000001719047223 */ /* 0x040fe20000000004 */
[C---:B------:R-:W-:Y:S01]  /*0de0*/  FFMA R22, R25.reuse, R22, R29 ;  /* 0x0000001619167223 */ /* 0x040fe2000000001d */
[----:B------:R-:W-:Y:S01]  /*0df0*/  FFMA R28, R25, R15, R28 ;  /* 0x0000000f191c7223 */ /* 0x000fe2000000001c */
[----:B------:R-:W-:-:S02]  /*0e00*/  I2FP.F32.U32 R8, R8 ;  /* 0x0000000800087245 */ /* 0x000fc40000201000 */
[----:B------:R-:W-:Y:S02]  /*0e10*/  I2FP.F32.U32 R9, R9 ;  /* 0x0000000900097245 */ /* 0x000fe40000201000 */
[----:B0-----:R-:W-:Y:S01]  /*0e20*/  I2FP.F32.U32 R6, R5 ;  /* 0x0000000500067245 */ /* 0x001fe20000201000 */
[----:B------:R-:W-:Y:S01]  /*0e30*/  VIADD R10, R10, 0x4 ;  /* 0x000000040a0a7836 */ /* 0x000fe20000000000 */
[----:B---3--:R-:W-:Y:S01]  /*0e40*/  I2FP.F32.U32 R7, R18 ;  /* 0x0000001200077245 */ /* 0x008fe20000201000 */
[----:B--2---:R-:W-:-:S04]  /*0e50*/  FFMA R3, R27, R26, R4 ;  /* 0x0000001a1b037223 */ /* 0x004fc80000000004 */
[C---:B------:R-:W-:Y:S01]  /*0e60*/  FFMA R7, R27.reuse, R7, R22 ;  /* 0x000000071b077223 */ /* 0x040fe20000000016 */
[----:B------:R-:W-:Y:S01]  /*0e70*/  FFMA R27, R27, R8, R28 ;  /* 0x000000081b1b7223 */ /* 0x000fe2000000001c */
[----:B------:R-:W-:Y:S01]  /*0e80*/  I2FP.F32.U32 R4, R20 ;  /* 0x0000001400047245 */ /* 0x000fe20000201000 */
[----:B------:R-:W-:-:S04]  /*0e90*/  FFMA R20, R2, R9, R3 ;  /* 0x0000000902147223 */ /* 0x000fc80000000003 */
[C---:B------:R-:W-:Y:S01]  /*0ea0*/  FFMA R29, R2.reuse, R4, R7 ;  /* 0x00000004021d7223 */ /* 0x040fe20000000007 */
[----:B------:R-:W-:-:S07]  /*0eb0*/  FFMA R28, R2, R6, R27 ;  /* 0x00000006021c7223 */ /* 0x000fce000000001b */
.L_x_20:
[----:B------:R-:W-:Y:S05]  /*0ec0*/  BRA.U !UP2, `(.L_x_19) ;  /* 0x000000010afc7547 */ /* 0x000fea000b800000 */
[----:B------:R-:W-:Y:S02]  /*0ed0*/  UISETP.NE.AND UP1, UPT, UR8, 0x1, UPT ;  /* 0x000000010800788c */ /* 0x000fe4000bf25270 */
[----:B------:R-:W-:-:S07]  /*0ee0*/  ULOP3.LUT UP2, URZ, UR14, 0x1, URZ, 0xc0, !UPT ;  /* 0x000000010eff7892 */ /* 0x000fce000f84c0ff */
[----:B------:R-:W-:Y:S05]  /*0ef0*/  BRA.U !UP1, `(.L_x_21) ;  /* 0x0000000109a07547 */ /* 0x000fea000b800000 */
[----:B------:R-:W0:Y:S01]  /*0f00*/  LDC.64 R8, c[0x0][0x380] ;  /* 0x0000e000ff087b82 */ /* 0x000e220000000a00 */
[----:B------:R-:W1:Y:S01]  /*0f10*/  LDCU UR9, c[0x0][0x388] ;  /* 0x00007100ff0977ac */ /* 0x000e620008000800 */
[----:B------:R-:W-:Y:S01]  /*0f20*/  IADD3 R2, PT, PT, R13, R10, RZ ;  /* 0x0000000a0d027210 */ /* 0x000fe20007ffe0ff */
[----:B------:R-:W-:-:S03]  /*0f30*/  VIADD R17, R10, UR13 ;  /* 0x0000000d0a117c36 */ /* 0x000fc60008000000 */
[----:B------:R-:W-:Y:S02]  /*0f40*/  VIMNMX R3, PT, PT, RZ, R2, !PT ;  /* 0x00000002ff037248 */ /* 0x000fe40007fe0100 */
[----:B------:R-:W2:Y:S01]  /*0f50*/  LDC.64 R6, c[0x0][0x390] ;  /* 0x0000e400ff067b82 */ /* 0x000ea20000000a00 */
[----:B------:R-:W-:Y:S02]  /*0f60*/  VIADDMNMX R2, R2, 0x1, RZ, !PT ;  /* 0x0000000102027846 */ /* 0x000fe400078001ff */
[----:B------:R-:W-:Y:S02]  /*0f70*/  VIMNMX R3, PT, PT, R3, UR6, PT ;  /* 0x0000000603037c48 */ /* 0x000fe4000bfe0100 */
[----:B------:R-:W-:-:S03]  /*0f80*/  VIMNMX R15, PT, PT, R2, UR6, PT ;  /* 0x00000006020f7c48 */ /* 0x000fc6000bfe0100 */
[----:B------:R-:W3:Y:S01]  /*0f90*/  LDC.64 R4, c[0x0][0x390] ;  /* 0x0000e400ff047b82 */ /* 0x000ee20000000a00 */
[C---:B-1----:R-:W-:Y:S02]  /*0fa0*/  IMAD R3, R14.reuse, UR9, R3 ;  /* 0x000000090e037c24 */ /* 0x042fe4000f8e0203 */
[----:B------:R-:W-:Y:S01]  /*0fb0*/  IMAD R19, R14, UR9, R15 ;  /* 0x000000090e137c24 */ /* 0x000fe2000f8e020f */
[----:B------:R-:W-:Y:S01]  /*0fc0*/  IADD3 R15, P0, PT, R10, UR13, RZ ;  /* 0x0000000d0a0f7c10 */ /* 0x000fe2000ff1e0ff */
[----:B0-----:R-:W-:-:S04]  /*0fd0*/  IMAD.WIDE R2, R3, 0x3, R8 ;  /* 0x0000000303027825 */ /* 0x001fc800078e0208 */
[----:B------:R-:W-:Y:S01]  /*0fe0*/  IMAD.X R22, RZ, RZ, RZ, P0 ;  /* 0x000000ffff167224 */ /* 0x000fe200000e06ff */
[----:B------:R-:W4:Y:S01]  /*0ff0*/  LDG.E.U8 R16, desc[UR10][R2.64+0x1] ;  /* 0x0000010a02107981 */ /* 0x000f22000c1e1100 */
[----:B------:R-:W-:-:S03]  /*1000*/  IMAD.WIDE R8, R19, 0x3, R8 ;  /* 0x0000000313087825 */ /* 0x000fc600078e0208 */
[----:B------:R-:W5:Y:S01]  /*1010*/  LDG.E.U8 R18, desc[UR10][R2.64+0x2] ;  /* 0x0000020a02127981 */ /* 0x000f62000c1e1100 */
[----:B--2---:R-:W-:-:S03]  /*1020*/  IMAD.WIDE.U32 R6, R17, 0x4, R6 ;  /* 0x0000000411067825 */ /* 0x004fc600078e0006 */
[----:B------:R-:W2:Y:S01]  /*1030*/  LDG.E.U8 R17, desc[UR10][R2.64] ;  /* 0x0000000a02117981 */ /* 0x000ea2000c1e1100 */
[----:B---3--:R-:W-:-:S03]  /*1040*/  LEA R4, P0, R15, R4, 0x2 ;  /* 0x000000040f047211 */ /* 0x008fc600078010ff */
[----:B------:R-:W3:Y:S01]  /*1050*/  LDG.E.U8 R19, desc[UR10][R8.64+0x1] ;  /* 0x0000010a08137981 */ /* 0x000ee2000c1e1100 */
[----:B------:R-:W-:-:S03]  /*1060*/  LEA.HI.X R5, R15, R5, R22, 0x2, P0 ;  /* 0x000000050f057211 */ /* 0x000fc600000f1416 */
[----:B------:R-:W3:Y:S04]  /*1070*/  LDG.E.U8 R21, desc[UR10][R8.64+0x2] ;  /* 0x0000020a08157981 */ /* 0x000ee8000c1e1100 */
[----:B------:R-:W3:Y:S04]  /*1080*/  LDG.E.U8 R15, desc[UR10][R8.64] ;  /* 0x0000000a080f7981 */ /* 0x000ee8000c1e1100 */
[----:B------:R-:W3:Y:S04]  /*1090*/  LDG.E R7, desc[UR10][R6.64] ;  /* 0x0000000a06077981 */ /* 0x000ee8000c1e1900 */
[----:B------:R-:W3:Y:S01]  /*10a0*/  LDG.E R4, desc[UR10][R4.64+0x4] ;  /* 0x0000040a04047981 */ /* 0x000ee2000c1e1900 */
[----:B------:R-:W-:-:S02]  /*10b0*/  IADD3 R10, PT, PT, R10, 0x2, RZ ;  /* 0x000000020a0a7810 */ /* 0x000fc40007ffe0ff */
[----:B----4-:R-:W-:Y:S02]  /*10c0*/  I2FP.F32.U32 R16, R16 ;  /* 0x0000001000107245 */ /* 0x010fe40000201000 */
[----:B-----5:R-:W-:Y:S02]  /*10d0*/  I2FP.F32.U32 R18, R18 ;  /* 0x0000001200127245 */ /* 0x020fe40000201000 */
[----:B--2---:R-:W-:Y:S02]  /*10e0*/  I2FP.F32.U32 R17, R17 ;  /* 0x0000001100117245 */ /* 0x004fe40000201000 */
[----:B---3--:R-:W-:Y:S02]  /*10f0*/  I2FP.F32.U32 R19, R19 ;  /* 0x0000001300137245 */ /* 0x008fe40000201000 */
[----:B------:R-:W-:Y:S02]  /*1100*/  I2FP.F32.U32 R21, R21 ;  /* 0x0000001500157245 */ /* 0x000fe40000201000 */
[----:B------:R-:W-:Y:S01]  /*1110*/  I2FP.F32.U32 R15, R15 ;  /* 0x0000000f000f7245 */ /* 0x000fe20000201000 */
[C---:B------:R-:W-:Y:S01]  /*1120*/  FFMA R17, R7.reuse, R17, R20 ;  /* 0x0000001107117223 */ /* 0x040fe20000000014 */
[C---:B------:R-:W-:Y:S01]  /*1130*/  FFMA R16, R7.reuse, R16, R29 ;  /* 0x0000001007107223 */ /* 0x040fe2000000001d */
[----:B------:R-:W-:-:S02]  /*1140*/  FFMA R18, R7, R18, R28 ;  /* 0x0000001207127223 */ /* 0x000fc4000000001c */
[C---:B------:R-:W-:Y:S01]  /*1150*/  FFMA R20, R4.reuse, R15, R17 ;  /* 0x0000000f04147223 */ /* 0x040fe20000000011 */
[C---:B------:R-:W-:Y:S01]  /*1160*/  FFMA R29, R4.reuse, R19, R16 ;  /* 0x00000013041d7223 */ /* 0x040fe20000000010 */
[----:B------:R-:W-:-:S07]  /*1170*/  FFMA R28, R4, R21, R18 ;  /* 0x00000015041c7223 */ /* 0x000fce0000000012 */
.L_x_21:
[----:B------:R-:W-:Y:S05]  /*1180*/  BRA.U !UP2, `(.L_x_19) ;  /* 0x000000010a4c7547 */ /* 0x000fea000b800000 */
[----:B------:R-:W0:Y:S01]  /*1190*/  LDC.64 R4, c[0x0][0x380] ;  /* 0x0000e000ff047b82 */ /* 0x000e220000000a00 */
[----:B------:R-:W1:Y:S01]  /*11a0*/  LDCU UR9, c[0x0][0x388] ;  /* 0x00007100ff0977ac */ /* 0x000e620008000800 */
[----:B------:R-:W-:Y:S01]  /*11b0*/  VIADDMNMX R6, R13, R10, RZ, !PT ;  /* 0x0000000a0d067246 */ /* 0x000fe200078001ff */
[----:B------:R-:W-:-:S03]  /*11c0*/  VIADD R9, R10, UR13 ;  /* 0x0000000d0a097c36 */ /* 0x000fc60008000000 */
[----:B------:R-:W-:Y:S02]  /*11d0*/  VIMNMX R7, PT, PT, R6, UR6, PT ;  /* 0x0000000606077c48 */ /* 0x000fe4000bfe0100 */
[----:B------:R-:W2:Y:S03]  /*11e0*/  LDC.64 R2, c[0x0][0x390] ;  /* 0x0000e400ff027b82 */ /* 0x000ea60000000a00 */
[----:B-1----:R-:W-:-:S04]  /*11f0*/  IMAD R7, R14, UR9, R7 ;  /* 0x000000090e077c24 */ /* 0x002fc8000f8e0207 */
[----:B0-----:R-:W-:-:S05]  /*1200*/  IMAD.WIDE R4, R7, 0x3, R4 ;  /* 0x0000000307047825 */ /* 0x001fca00078e0204 */
[----:B------:R-:W3:Y:S01]  /*1210*/  LDG.E.U8 R7, desc[UR10][R4.64+0x1] ;  /* 0x0000010a04077981 */ /* 0x000ee2000c1e1100 */
[----:B--2---:R-:W-:-:S03]  /*1220*/  IMAD.WIDE.U32 R2, R9, 0x4, R2 ;  /* 0x0000000409027825 */ /* 0x004fc600078e0002 */
[----:B------:R-:W2:Y:S04]  /*1230*/  LDG.E.U8 R6, desc[UR10][R4.64] ;  /* 0x0000000a04067981 */ /* 0x000ea8000c1e1100 */
[----:B------:R-:W4:Y:S04]  /*1240*/  LDG.E.U8 R8, desc[UR10][R4.64+0x2] ;  /* 0x0000020a04087981 */ /* 0x000f28000c1e1100 */
[----:B------:R-:W5:Y:S01]  /*1250*/  LDG.E R3, desc[UR10][R2.64] ;  /* 0x0000000a02037981 */ /* 0x000f62000c1e1900 */
[----:B---3--:R-:W-:Y:S02]  /*1260*/  I2FP.F32.U32 R10, R7 ;  /* 0x00000007000a7245 */ /* 0x008fe40000201000 */
[----:B--2---:R-:W-:-:S02]  /*1270*/  I2FP.F32.U32 R6, R6 ;  /* 0x0000000600067245 */ /* 0x004fc40000201000 */
[----:B----4-:R-:W-:-:S03]  /*1280*/  I2FP.F32.U32 R7, R8 ;  /* 0x0000000800077245 */ /* 0x010fc60000201000 */
[C---:B-----5:R-:W-:Y:S01]  /*1290*/  FFMA R20, R3.reuse, R6, R20 ;  /* 0x0000000603147223 */ /* 0x060fe20000000014 */
[C---:B------:R-:W-:Y:S01]  /*12a0*/  FFMA R29, R3.reuse, R10, R29 ;  /* 0x0000000a031d7223 */ /* 0x040fe2000000001d */
[----:B------:R-:W-:-:S07]  /*12b0*/  FFMA R28, R3, R7, R28 ;  /* 0x00000007031c7223 */ /* 0x000fce000000001c */
.L_x_19:
[----:B------:R-:W-:Y:S05]  /*12c0*/  BRA.U UP0, `(.L_x_22) ;  /* 0xffffffed00c07547 */ /* 0x000fea000b83ffff */
.L_x_16:
        /* <DEDUP_REMOVED lines=17> */
.L_x_23:
        /* <DEDUP_REMOVED lines=10> */
.L_x_26:


//--------------------- .nv.shared._Z14blurImgKernel3P6uchar3iiiS0_ --------------------------
	.section	.nv.shared._Z14blurImgKernel3P6uchar3iiiS0_,"aw",@nobits
	.sectionflags	@""
	.align	16
	.zero		1024


//--------------------- .nv.shared.reserved.0     --------------------------
	.section	.nv.shared.reserved.0,"aw",@nobits
	.weak		__nv_reservedSMEM_offset_0_alias
	.size		__nv_reservedSMEM_offset_0_alias, 0, 64
	.other		__nv_reservedSMEM_offset_0_alias,@"STO_CUDA_RESERVED_SHARED STV_DEFAULT"
__nv_reservedSMEM_offset_0_alias:
	.zero		0
	.zero		64


//--------------------- .nv.shared._Z14blurImgKernel2P6uchar3iiPfiS0_ --------------------------
	.section	.nv.shared._Z14blurImgKernel2P6uchar3iiPfiS0_,"aw",@nobits
	.sectionflags	@""
	.align	16
	.zero		1024


//--------------------- .nv.shared._Z14blurImgKernel1P6uchar3iiPfiS0_ --------------------------
	.section	.nv.shared._Z14blurImgKernel1P6uchar3iiPfiS0_,"aw",@nobits
	.sectionflags	@""
	.align	16
	.zero		1024


//--------------------- .nv.constant0._Z14blurImgKernel3P6uchar3iiiS0_ --------------------------
	.section	.nv.constant0._Z14blurImgKernel3P6uchar3iiiS0_,"a",@progbits
	.sectionflags	@""
	.align	4
.nv.constant0._Z14blurImgKernel3P6uchar3iiiS0_:
	.zero		928


//--------------------- .nv.constant0._Z14blurImgKernel2P6uchar3iiPfiS0_ --------------------------
	.section	.nv.constant0._Z14blurImgKernel2P6uchar3iiPfiS0_,"a",@progbits
	.sectionflags	@""
	.align	4
.nv.constant0._Z14blurImgKernel2P6uchar3iiPfiS0_:
	.zero		936


//--------------------- .nv.constant0._Z14blurImgKernel1P6uchar3iiPfiS0_ --------------------------
	.section	.nv.constant0._Z14blurImgKernel1P6uchar3iiPfiS0_,"a",@progbits
	.sectionflags	@""
	.align	4
.nv.constant0._Z14blurImgKernel1P6uchar3iiPfiS0_:
	.zero		936


//--------------------- SYMBOLS --------------------------

	.type		.nv.reservedSmem.offset0,@object
	.size		.nv.reservedSmem.offset0,0x4
	.type		.nv.reservedSmem.cap,@object
	.size		.nv.reservedSmem.cap,0x4
